// auto-generated by cutlass_sweep.gemm — config: {"arch": "sm_90", "cluster_m": 2, "cluster_n": 1, "dtype": "bf16", "dtype_b": "bf16", "layout": "nt", "stages": 0, "tile_k": 64, "tile_m": 128, "tile_n": 160}
#include "cutlass/cutlass.h"
#include "cutlass/gemm/collective/collective_builder.hpp"
#include "cutlass/gemm/device/gemm_universal_adapter.h"
#include "cutlass/gemm/kernel/gemm_universal.hpp"
#include "cutlass/epilogue/collective/collective_builder.hpp"

using ElemA = cutlass::bfloat16_t;
using ElemB = cutlass::bfloat16_t;
using ElemCD = cutlass::bfloat16_t;
using Acc  = float;
using TileShape    = cute::Shape<cute::_128, cute::_160, cute::_64>;
using ClusterShape = cute::Shape<cute::_2, cute::_1, cute::_1>;

using CollectiveEpilogue = typename cutlass::epilogue::collective::CollectiveBuilder<
    cutlass::arch::Sm90, cutlass::arch::OpClassTensorOp,
    TileShape, ClusterShape,
    cutlass::epilogue::collective::EpilogueTileAuto,
    Acc, Acc,
    ElemCD, cutlass::layout::RowMajor, 128 / cutlass::sizeof_bits<ElemCD>::value,
    ElemCD, cutlass::layout::RowMajor, 128 / cutlass::sizeof_bits<ElemCD>::value,
    cutlass::epilogue::collective::EpilogueScheduleAuto
  >::CollectiveOp;

using CollectiveMainloop = typename cutlass::gemm::collective::CollectiveBuilder<
    cutlass::arch::Sm90, cutlass::arch::OpClassTensorOp,
    ElemA, cutlass::layout::RowMajor, 128 / cutlass::sizeof_bits<ElemA>::value,
    ElemB, cutlass::layout::ColumnMajor, 128 / cutlass::sizeof_bits<ElemB>::value,
    Acc,
    TileShape, ClusterShape,
    cutlass::gemm::collective::StageCountAutoCarveout<static_cast<int>(sizeof(typename CollectiveEpilogue::SharedStorage))>,
    cutlass::gemm::collective::KernelScheduleAuto
  >::CollectiveOp;

using GemmKernel = cutlass::gemm::kernel::GemmUniversal<
    cute::Shape<int,int,int,int>,
    CollectiveMainloop,
    CollectiveEpilogue
>;
using Gemm = cutlass::gemm::device::GemmUniversalAdapter<GemmKernel>;

// Force the device kernel symbol into the cubin without needing a host main.
auto* _anchor = &cutlass::device_kernel<GemmKernel>;


// ===== COMPILED SASS (sm_90a) =====

	.target	sm_90a

	.elftype	@"ET_EXEC"


//--------------------- .note.nv.tkinfo           --------------------------
	.section	.note.nv.tkinfo,"",@"SHT_NOTE"
	.sectionflags	@"SHF_NOTE_NV_TKINFO"
	.tkinfo
        /*0018*/ 	.word	0x00000002
        /*0030*/ 	.string	""
        /*0030*/ 	.string	"ptxas"
        /*0030*/ 	.string	"Cuda compilation tools, release 13.0, V13.0.88"
        /*0030*/ 	.string	"Build cuda_13.0.r13.0/compiler.36424714_0"
        /*0030*/ 	.string	"-arch sm_90a -m 64 "



//--------------------- .note.nv.cuinfo           --------------------------
	.section	.note.nv.cuinfo,"",@"SHT_NOTE"
	.sectionflags	@"SHF_NOTE_NV_CUINFO"
        /*0018*/ 	.short	0x0002
        /*001a*/ 	.short	0x005a
        /*001c*/ 	.short	0x0082
	.zero		2


//--------------------- .nv.info                  --------------------------
	.section	.nv.info,"",@"SHT_CUDA_INFO"
	.align	4


	//----- nvinfo : EIATTR_REGCOUNT
	.align		4
        /*0000*/ 	.byte	0x04, 0x2f
        /*0002*/ 	.short	(.L_15 - .L_14)
	.align		4
.L_14:
        /*0004*/ 	.word	index@(_ZN7cutlass13device_kernelINS_4gemm6kernel13GemmUniversalIN4cute5tupleIJiiiiEEENS1_10collective13CollectiveMmaINS1_34MainloopSm90TmaGmmaWarpSpecializedILi6ENS5_IJNS4_1CILi2EEENSA_ILi1EEESC_EEENS1_35KernelTmaWarpSpecializedCooperativeEEENS5_IJNSA_ILi128EEENSA_ILi160EEENSA_ILi64EEEEEENS_10bfloat16_tENS5_IJlSC_lEEESK_SL_NS4_8TiledMMAINS4_8MMA_AtomIJNS4_4SM904GMMA27MMA_64x32x16_F32BF16BF16_SSILNSP_5MajorE0ELSR_0ELNSP_7ScaleInE1ELSS_1EEEEEENS4_6LayoutISD_NS5_IJSC_NSA_ILi0EEESW_EEEEENS5_IJNS4_10UnderscoreESZ_SZ_EEEEENS4_13SM90_TMA_LOADENS4_14ComposedLayoutINS4_7SwizzleILi3ELi4ELi3EEENS4_18smem_ptr_flag_bitsILi16EEENSV_INS5_IJNSA_ILi8EEESI_EEENS5_IJSI_SC_EEEEEEEvNS4_8identityENS4_23SM90_TMA_LOAD_MULTICASTES1C_vS1D_EENS_8epilogue10collective6detail29Sm90TmaWarpSpecializedAdapterINS1H_15DefaultEpilogueISK_SL_SL_NS1G_6thread17LinearCombinationISK_Li1EffLNS1L_9ScaleType4KindE0ELNS_15FloatRoundStyleE2ESK_EENS1_15EpilogueDefaultEEEEEvvEEEEvNT_6ParamsE)
        /*0008*/ 	.word	0x000000a8


	//----- nvinfo : EIATTR_FRAME_SIZE
	.align		4
.L_15:
        /*000c*/ 	.byte	0x04, 0x11
        /*000e*/ 	.short	(.L_17 - .L_16)
	.align		4
.L_16:
        /*0010*/ 	.word	index@(_ZN7cutlass13device_kernelINS_4gemm6kernel13GemmUniversalIN4cute5tupleIJiiiiEEENS1_10collective13CollectiveMmaINS1_34MainloopSm90TmaGmmaWarpSpecializedILi6ENS5_IJNS4_1CILi2EEENSA_ILi1EEESC_EEENS1_35KernelTmaWarpSpecializedCooperativeEEENS5_IJNSA_ILi128EEENSA_ILi160EEENSA_ILi64EEEEEENS_10bfloat16_tENS5_IJlSC_lEEESK_SL_NS4_8TiledMMAINS4_8MMA_AtomIJNS4_4SM904GMMA27MMA_64x32x16_F32BF16BF16_SSILNSP_5MajorE0ELSR_0ELNSP_7ScaleInE1ELSS_1EEEEEENS4_6LayoutISD_NS5_IJSC_NSA_ILi0EEESW_EEEEENS5_IJNS4_10UnderscoreESZ_SZ_EEEEENS4_13SM90_TMA_LOADENS4_14ComposedLayoutINS4_7SwizzleILi3ELi4ELi3EEENS4_18smem_ptr_flag_bitsILi16EEENSV_INS5_IJNSA_ILi8EEESI_EEENS5_IJSI_SC_EEEEEEEvNS4_8identityENS4_23SM90_TMA_LOAD_MULTICASTES1C_vS1D_EENS_8epilogue10collective6detail29Sm90TmaWarpSpecializedAdapterINS1H_15DefaultEpilogueISK_SL_SL_NS1G_6thread17LinearCombinationISK_Li1EffLNS1L_9ScaleType4KindE0ELNS_15FloatRoundStyleE2ESK_EENS1_15EpilogueDefaultEEEEEvvEEEEvNT_6ParamsE)
        /*0014*/ 	.word	0x00000000


	//----- nvinfo : EIATTR_MIN_STACK_SIZE
	.align		4
.L_17:
        /*0018*/ 	.byte	0x04, 0x12
        /*001a*/ 	.short	(.L_19 - .L_18)
	.align		4
.L_18:
        /*001c*/ 	.word	index@(_ZN7cutlass13device_kernelINS_4gemm6kernel13GemmUniversalIN4cute5tupleIJiiiiEEENS1_10collective13CollectiveMmaINS1_34MainloopSm90TmaGmmaWarpSpecializedILi6ENS5_IJNS4_1CILi2EEENSA_ILi1EEESC_EEENS1_35KernelTmaWarpSpecializedCooperativeEEENS5_IJNSA_ILi128EEENSA_ILi160EEENSA_ILi64EEEEEENS_10bfloat16_tENS5_IJlSC_lEEESK_SL_NS4_8TiledMMAINS4_8MMA_AtomIJNS4_4SM904GMMA27MMA_64x32x16_F32BF16BF16_SSILNSP_5MajorE0ELSR_0ELNSP_7ScaleInE1ELSS_1EEEEEENS4_6LayoutISD_NS5_IJSC_NSA_ILi0EEESW_EEEEENS5_IJNS4_10UnderscoreESZ_SZ_EEEEENS4_13SM90_TMA_LOADENS4_14ComposedLayoutINS4_7SwizzleILi3ELi4ELi3EEENS4_18smem_ptr_flag_bitsILi16EEENSV_INS5_IJNSA_ILi8EEESI_EEENS5_IJSI_SC_EEEEEEEvNS4_8identityENS4_23SM90_TMA_LOAD_MULTICASTES1C_vS1D_EENS_8epilogue10collective6detail29Sm90TmaWarpSpecializedAdapterINS1H_15DefaultEpilogueISK_SL_SL_NS1G_6thread17LinearCombinationISK_Li1EffLNS1L_9ScaleType4KindE0ELNS_15FloatRoundStyleE2ESK_EENS1_15EpilogueDefaultEEEEEvvEEEEvNT_6ParamsE)
        /*0020*/ 	.word	0x00000000
.L_19:


//--------------------- .nv.compat                --------------------------
	.section	.nv.compat,"",@"SHT_CUDA_COMPAT_INFO"
	.align	4
        /*0000*/ 	.byte	0x02, 0x09, 0x01, 0x00, 0x02, 0x02, 0x04, 0x00, 0x02, 0x05, 0x05, 0x00, 0x03, 0x07, 0x01, 0x01
        /*0010*/ 	.byte	0x02, 0x03, 0x01, 0x00, 0x02, 0x06, 0x01, 0x00, 0x04, 0x0b, 0x08, 0x00, 0x00, 0x00, 0x00, 0x00
        /*0020*/ 	.byte	0x00, 0x00, 0x00, 0x00


//--------------------- .nv.info._ZN7cutlass13device_kernelINS_4gemm6kernel13GemmUniversalIN4cute5tupleIJiiiiEEENS1_10collective13CollectiveMmaINS1_34MainloopSm90TmaGmmaWarpSpecializedILi6ENS5_IJNS4_1CILi2EEENSA_ILi1EEESC_EEENS1_35KernelTmaWarpSpecializedCooperativeEEENS5_IJNSA_ILi128EEENSA_ILi160EEENSA_ILi64EEEEEENS_10bfloat16_tENS5_IJlSC_lEEESK_SL_NS4_8TiledMMAINS4_8MMA_AtomIJNS4_4SM904GMMA27MMA_64x32x16_F32BF16BF16_SSILNSP_5MajorE0ELSR_0ELNSP_7ScaleInE1ELSS_1EEEEEENS4_6LayoutISD_NS5_IJSC_NSA_ILi0EEESW_EEEEENS5_IJNS4_10UnderscoreESZ_SZ_EEEEENS4_13SM90_TMA_LOADENS4_14ComposedLayoutINS4_7SwizzleILi3ELi4ELi3EEENS4_18smem_ptr_flag_bitsILi16EEENSV_INS5_IJNSA_ILi8EEESI_EEENS5_IJSI_SC_EEEEEEEvNS4_8identityENS4_23SM90_TMA_LOAD_MULTICASTES1C_vS1D_EENS_8epilogue10collective6detail29Sm90TmaWarpSpecializedAdapterINS1H_15DefaultEpilogueISK_SL_SL_NS1G_6thread17LinearCombinationISK_Li1EffLNS1L_9ScaleType4KindE0ELNS_15FloatRoundStyleE2ESK_EENS1_15EpilogueDefaultEEEEEvvEEEEvNT_6ParamsE --------------------------
	.section	.nv.info._ZN7cutlass13device_kernelINS_4gemm6kernel13GemmUniversalIN4cute5tupleIJiiiiEEENS1_10collective13CollectiveMmaINS1_34MainloopSm90TmaGmmaWarpSpecializedILi6ENS5_IJNS4_1CILi2EEENSA_ILi1EEESC_EEENS1_35KernelTmaWarpSpecializedCooperativeEEENS5_IJNSA_ILi128EEENSA_ILi160EEENSA_ILi64EEEEEENS_10bfloat16_tENS5_IJlSC_lEEESK_SL_NS4_8TiledMMAINS4_8MMA_AtomIJNS4_4SM904GMMA27MMA_64x32x16_F32BF16BF16_SSILNSP_5MajorE0ELSR_0ELNSP_7ScaleInE1ELSS_1EEEEEENS4_6LayoutISD_NS5_IJSC_NSA_ILi0EEESW_EEEEENS5_IJNS4_10UnderscoreESZ_SZ_EEEEENS4_13SM90_TMA_LOADENS4_14ComposedLayoutINS4_7SwizzleILi3ELi4ELi3EEENS4_18smem_ptr_flag_bitsILi16EEENSV_INS5_IJNSA_ILi8EEESI_EEENS5_IJSI_SC_EEEEEEEvNS4_8identityENS4_23SM90_TMA_LOAD_MULTICASTES1C_vS1D_EENS_8epilogue10collective6detail29Sm90TmaWarpSpecializedAdapterINS1H_15DefaultEpilogueISK_SL_SL_NS1G_6thread17LinearCombinationISK_Li1EffLNS1L_9ScaleType4KindE0ELNS_15FloatRoundStyleE2ESK_EENS1_15EpilogueDefaultEEEEEvvEEEEvNT_6ParamsE,"",@"SHT_CUDA_INFO"
	.sectionflags	@""
	.align	4


	//----- nvinfo : EIATTR_CUDA_API_VERSION
	.align		4
        /*0000*/ 	.byte	0x04, 0x37
        /*0002*/ 	.short	(.L_21 - .L_20)
.L_20:
        /*0004*/ 	.word	0x00000082


	//----- nvinfo : EIATTR_KPARAM_INFO
	.align		4
.L_21:
        /*0008*/ 	.byte	0x04, 0x17
        /*000a*/ 	.short	(.L_23 - .L_22)
.L_22:
        /*000c*/ 	.word	0x00000000
        /*0010*/ 	.short	0x0000
        /*0012*/ 	.short	0x0070
        /*0014*/ 	.byte	0x00, 0xf0, 0x01, 0x10


	//----- nvinfo : EIATTR_SPARSE_MMA_MASK
	.align		4
.L_23:
        /*0018*/ 	.byte	0x03, 0x50
        /*001a*/ 	.short	0x0000


	//----- nvinfo : EIATTR_MAXREG_COUNT
	.align		4
        /*001c*/ 	.byte	0x03, 0x1b
        /*001e*/ 	.short	0x00a8


	//----- nvinfo : EIATTR_NUM_BARRIERS
	.align		4
        /*0020*/ 	.byte	0x02, 0x4c
        /*0022*/ 	.byte	0x01
	.zero		1


	//----- nvinfo : EIATTR_EXTERNS
	.align		4
        /*0024*/ 	.byte	0x04, 0x0f
        /*0026*/ 	.short	(.L_25 - .L_24)


	//   ....[0]....
	.align		4
.L_24:
        /*0028*/ 	.word	index@(__assertfail)


	//----- nvinfo : EIATTR_MERCURY_ISA_VERSION
	.align		4
.L_25:
        /*002c*/ 	.byte	0x03, 0x5f
        /*002e*/ 	.short	0x0101


	//----- nvinfo : EIATTR_INT_WARP_WIDE_INSTR_OFFSETS
	.align		4
        /*0030*/ 	.byte	0x04, 0x31
        /*0032*/ 	.short	(.L_27 - .L_26)


	//   ....[0]....
.L_26:
        /*0034*/ 	.word	0x000004c0


	//   ....[1]....
        /*0038*/ 	.word	0x000004f0


	//   ....[2]....
        /*003c*/ 	.word	0x000006b0


	//----- nvinfo : EIATTR_COOP_GROUP_MASK_REGIDS
	.align		4
.L_27:
        /*0040*/ 	.byte	0x04, 0x29
        /*0042*/ 	.short	(.L_29 - .L_28)


	//   ....[0]....
.L_28:
        /*0044*/ 	.word	0xffffffff


	//   ....[1]....
        /*0048*/ 	.word	0xffffffff


	//   ....[2]....
        /*004c*/ 	.word	0xffffffff


	//   ....[3]....
        /*0050*/ 	.word	0xffffffff


	//   ....[4]....
        /*0054*/ 	.word	0xffffffff


	//   ....[5]....
        /*0058*/ 	.word	0xffffffff


	//----- nvinfo : EIATTR_COOP_GROUP_INSTR_OFFSETS
	.align		4
.L_29:
        /*005c*/ 	.byte	0x04, 0x28
        /*005e*/ 	.short	(.L_31 - .L_30)


	//   ....[0]....
.L_30:
        /*0060*/ 	.word	0x00000060


	//   ....[1]....
        /*0064*/ 	.word	0x00000070


	//   ....[2]....
        /*0068*/ 	.word	0x00000130


	//   ....[3]....
        /*006c*/ 	.word	0x00000310


	//   ....[4]....
        /*0070*/ 	.word	0x00000830


	//   ....[5]....
        /*0074*/ 	.word	0x00001270


	//----- nvinfo : EIATTR_REG_RECONFIG
	.align		4
.L_31:
        /*0078*/ 	.byte	0x01, 0x54
	.zero		2


	//----- nvinfo : EIATTR_SYSCALL_OFFSETS
	.align		4
        /*007c*/ 	.byte	0x04, 0x46
        /*007e*/ 	.short	(.L_33 - .L_32)


	//   ....[0]....
.L_32:
        /*0080*/ 	.word	0x00001430


	//----- nvinfo : EIATTR_MBARRIER_INSTR_OFFSETS
	.align		4
.L_33:
        /*0084*/ 	.byte	0x04, 0x39
        /*0086*/ 	.short	(.L_35 - .L_34)


	//   ....[0]....
.L_34:
        /*0088*/ 	.word	0x00000230
        /*008c*/ 	.word	0x000000ff
        /*0090*/ 	.word	0x00000000
        /*0094*/ 	.short	0x0100
        /*0096*/ 	.byte	0x08
	.zero		1


	//   ....[1]....
        /*0098*/ 	.word	0x00000240
        /*009c*/ 	.word	0x000000ff
        /*00a0*/ 	.word	0x00000030
        /*00a4*/ 	.short	0x0100
        /*00a6*/ 	.byte	0x08
	.zero		1


	//   ....[2]....
        /*00a8*/ 	.word	0x00000250
        /*00ac*/ 	.word	0x000000ff
        /*00b0*/ 	.word	0x00000008
        /*00b4*/ 	.short	0x0100
        /*00b6*/ 	.byte	0x08
	.zero		1


	//   ....[3]....
        /*00b8*/ 	.word	0x00000260
        /*00bc*/ 	.word	0x000000ff
        /*00c0*/ 	.word	0x00000038
        /*00c4*/ 	.short	0x0100
        /*00c6*/ 	.byte	0x08
	.zero		1


	//   ....[4]....
        /*00c8*/ 	.word	0x00000270
        /*00cc*/ 	.word	0x000000ff
        /*00d0*/ 	.word	0x00000010
        /*00d4*/ 	.short	0x0100
        /*00d6*/ 	.byte	0x08
	.zero		1


	//   ....[5]....
        /*00d8*/ 	.word	0x00000280
        /*00dc*/ 	.word	0x000000ff
        /*00e0*/ 	.word	0x00000040
        /*00e4*/ 	.short	0x0100
        /*00e6*/ 	.byte	0x08
	.zero		1


	//   ....[6]....
        /*00e8*/ 	.word	0x00000290
        /*00ec*/ 	.word	0x000000ff
        /*00f0*/ 	.word	0x00000018
        /*00f4*/ 	.short	0x0100
        /*00f6*/ 	.byte	0x08
	.zero		1


	//   ....[7]....
        /*00f8*/ 	.word	0x000002a0
        /*00fc*/ 	.word	0x000000ff
        /*0100*/ 	.word	0x00000048
        /*0104*/ 	.short	0x0100
        /*0106*/ 	.byte	0x08
	.zero		1


	//   ....[8]....
        /*0108*/ 	.word	0x000002b0
        /*010c*/ 	.word	0x000000ff
        /*0110*/ 	.word	0x00000020
        /*0114*/ 	.short	0x0100
        /*0116*/ 	.byte	0x08
	.zero		1


	//   ....[9]....
        /*0118*/ 	.word	0x000002c0
        /*011c*/ 	.word	0x000000ff
        /*0120*/ 	.word	0x00000050
        /*0124*/ 	.short	0x0100
        /*0126*/ 	.byte	0x08
	.zero		1


	//   ....[10]....
        /*0128*/ 	.word	0x000002d0
        /*012c*/ 	.word	0x000000ff
        /*0130*/ 	.word	0x00000028
        /*0134*/ 	.short	0x0100
        /*0136*/ 	.byte	0x08
	.zero		1


	//   ....[11]....
        /*0138*/ 	.word	0x000002e0
        /*013c*/ 	.word	0x000000ff
        /*0140*/ 	.word	0x00000058
        /*0144*/ 	.short	0x0100
        /*0146*/ 	.byte	0x08
	.zero		1


	//   ....[12]....
        /*0148*/ 	.word	0x00000730
        /*014c*/ 	.word	0x000000ff
        /*0150*/ 	.word	0x00000070
        /*0154*/ 	.short	0x0100
        /*0156*/ 	.byte	0x06
	.zero		1


	//   ....[13]....
        /*0158*/ 	.word	0x000007c0
        /*015c*/ 	.word	0x000000ff
        /*0160*/ 	.word	0x00000078
        /*0164*/ 	.short	0x0100
        /*0166*/ 	.byte	0x06
	.zero		1


	//   ....[14]....
        /*0168*/ 	.word	0x000014b0
        /*016c*/ 	.word	0x00000003
        /*0170*/ 	.word	0x00000000
        /*0174*/ 	.short	0x010a
        /*0176*/ 	.byte	0x3f
	.zero		1


	//   ....[15]....
        /*0178*/ 	.word	0x000014f0
        /*017c*/ 	.word	0x00000003
        /*0180*/ 	.word	0x00000000
        /*0184*/ 	.short	0x010a
        /*0186*/ 	.byte	0x3f
	.zero		1


	//   ....[16]....
        /*0188*/ 	.word	0x00001f10
        /*018c*/ 	.word	0x000000ff
        /*0190*/ 	.word	0x00000000
        /*0194*/ 	.short	0x010a
        /*0196*/ 	.byte	0x08
	.zero		1


	//   ....[17]....
        /*0198*/ 	.word	0x00001f50
        /*019c*/ 	.word	0x000000ff
        /*01a0*/ 	.word	0x00000000
        /*01a4*/ 	.short	0x010a
        /*01a6*/ 	.byte	0x08
	.zero		1


	//   ....[18]....
        /*01a8*/ 	.word	0x000027b0
        /*01ac*/ 	.word	0x00000004
        /*01b0*/ 	.word	0x00000000
        /*01b4*/ 	.short	0x0101
        /*01b6*/ 	.byte	0x3f
	.zero		1


	//   ....[19]....
        /*01b8*/ 	.word	0x00002a00
        /*01bc*/ 	.word	0x00000000
        /*01c0*/ 	.word	0x00000000
        /*01c4*/ 	.short	0x0101
        /*01c6*/ 	.byte	0x3f
	.zero		1


	//   ....[20]....
        /*01c8*/ 	.word	0x00008be0
        /*01cc*/ 	.word	0x00000014
        /*01d0*/ 	.word	0x00000030
        /*01d4*/ 	.short	0x010a
        /*01d6*/ 	.byte	0x3f
	.zero		1


	//   ....[21]....
        /*01d8*/ 	.word	0x00008f60
        /*01dc*/ 	.word	0x00000003
        /*01e0*/ 	.word	0x00000078
        /*01e4*/ 	.short	0x0101
        /*01e6*/ 	.byte	0x3f
	.zero		1


	//   ....[22]....
        /*01e8*/ 	.word	0x000096b0
        /*01ec*/ 	.word	0x00000007
        /*01f0*/ 	.word	0x00000000
        /*01f4*/ 	.short	0x010a
        /*01f6*/ 	.byte	0x3f
	.zero		1


	//   ....[23]....
        /*01f8*/ 	.word	0x00009730
        /*01fc*/ 	.word	0x00000008
        /*0200*/ 	.word	0x00000000
        /*0204*/ 	.short	0x010a
        /*0206*/ 	.byte	0x3f
	.zero		1


	//   ....[24]....
        /*0208*/ 	.word	0x000097c0
        /*020c*/ 	.word	0x00000009
        /*0210*/ 	.word	0x00000000
        /*0214*/ 	.short	0x010a
        /*0216*/ 	.byte	0x3f
	.zero		1


	//   ....[25]....
        /*0218*/ 	.word	0x00009850
        /*021c*/ 	.word	0x00000008
        /*0220*/ 	.word	0x00000000
        /*0224*/ 	.short	0x010a
        /*0226*/ 	.byte	0x3f
	.zero		1


	//   ....[26]....
        /*0228*/ 	.word	0x000098e0
        /*022c*/ 	.word	0x0000000b
        /*0230*/ 	.word	0x00000000
        /*0234*/ 	.short	0x010a
        /*0236*/ 	.byte	0x3f
	.zero		1


	//   ....[27]....
        /*0238*/ 	.word	0x00009970
        /*023c*/ 	.word	0x00000003
        /*0240*/ 	.word	0x00000000
        /*0244*/ 	.short	0x010a
        /*0246*/ 	.byte	0x3f
	.zero		1


	//   ....[28]....
        /*0248*/ 	.word	0x000099d0
        /*024c*/ 	.word	0x00000003
        /*0250*/ 	.word	0x00000000
        /*0254*/ 	.short	0x010a
        /*0256*/ 	.byte	0x3f
	.zero		1


	//   ....[29]....
        /*0258*/ 	.word	0x00009a30
        /*025c*/ 	.word	0x00000005
        /*0260*/ 	.word	0x00000000
        /*0264*/ 	.short	0x010a
        /*0266*/ 	.byte	0x3f
	.zero		1


	//   ....[30]....
        /*0268*/ 	.word	0x00009b00
        /*026c*/ 	.word	0x00000014
        /*0270*/ 	.word	0x00000030
        /*0274*/ 	.short	0x010a
        /*0276*/ 	.byte	0x3f
	.zero		1


	//   ....[31]....
        /*0278*/ 	.word	0x00009bd0
        /*027c*/ 	.word	0x00000007
        /*0280*/ 	.word	0x00000000
        /*0284*/ 	.short	0x010a
        /*0286*/ 	.byte	0x3f
	.zero		1


	//   ....[32]....
        /*0288*/ 	.word	0x00009c20
        /*028c*/ 	.word	0x00000008
        /*0290*/ 	.word	0x00000000
        /*0294*/ 	.short	0x010a
        /*0296*/ 	.byte	0x3f
	.zero		1


	//   ....[33]....
        /*0298*/ 	.word	0x00009c70
        /*029c*/ 	.word	0x00000009
        /*02a0*/ 	.word	0x00000000
        /*02a4*/ 	.short	0x010a
        /*02a6*/ 	.byte	0x3f
	.zero		1


	//   ....[34]....
        /*02a8*/ 	.word	0x00009cc0
        /*02ac*/ 	.word	0x00000008
        /*02b0*/ 	.word	0x00000000
        /*02b4*/ 	.short	0x010a
        /*02b6*/ 	.byte	0x3f
	.zero		1


	//   ....[35]....
        /*02b8*/ 	.word	0x00009d10
        /*02bc*/ 	.word	0x0000000b
        /*02c0*/ 	.word	0x00000000
        /*02c4*/ 	.short	0x010a
        /*02c6*/ 	.byte	0x3f
	.zero		1


	//----- nvinfo : EIATTR_NUM_MBARRIERS
	.align		4
.L_35:
        /*02c8*/ 	.byte	0x03, 0x38
        /*02ca*/ 	.short	0x000e


	//----- nvinfo : EIATTR_EXIT_INSTR_OFFSETS
	.align		4
        /*02cc*/ 	.byte	0x04, 0x1c
        /*02ce*/ 	.short	(.L_37 - .L_36)


	//   ....[0]....
.L_36:
        /*02d0*/ 	.word	0x00000990


	//   ....[1]....
        /*02d4*/ 	.word	0x000011a0


	//   ....[2]....
        /*02d8*/ 	.word	0x00008310


	//   ....[3]....
        /*02dc*/ 	.word	0x00008870


	//   ....[4]....
        /*02e0*/ 	.word	0x000099c0


	//----- nvinfo : EIATTR_MAX_THREADS
	.align		4
.L_37:
        /*02e4*/ 	.byte	0x04, 0x05
        /*02e6*/ 	.short	(.L_39 - .L_38)
.L_38:
        /*02e8*/ 	.word	0x00000180
        /*02ec*/ 	.word	0x00000001
        /*02f0*/ 	.word	0x00000001


	//----- nvinfo : EIATTR_CRS_STACK_SIZE
	.align		4
.L_39:
        /*02f4*/ 	.byte	0x04, 0x1e
        /*02f6*/ 	.short	(.L_41 - .L_40)
.L_40:
        /*02f8*/ 	.word	0x00000000


	//----- nvinfo : EIATTR_CBANK_PARAM_SIZE
	.align		4
.L_41:
        /*02fc*/ 	.byte	0x03, 0x19
        /*02fe*/ 	.short	0x0470


	//----- nvinfo : EIATTR_PARAM_CBANK
	.align		4
        /*0300*/ 	.byte	0x04, 0x0a
        /*0302*/ 	.short	(.L_43 - .L_42)
	.align		4
.L_42:
        /*0304*/ 	.word	index@(.nv.constant0._ZN7cutlass13device_kernelINS_4gemm6kernel13GemmUniversalIN4cute5tupleIJiiiiEEENS1_10collective13CollectiveMmaINS1_34MainloopSm90TmaGmmaWarpSpecializedILi6ENS5_IJNS4_1CILi2EEENSA_ILi1EEESC_EEENS1_35KernelTmaWarpSpecializedCooperativeEEENS5_IJNSA_ILi128EEENSA_ILi160EEENSA_ILi64EEEEEENS_10bfloat16_tENS5_IJlSC_lEEESK_SL_NS4_8TiledMMAINS4_8MMA_AtomIJNS4_4SM904GMMA27MMA_64x32x16_F32BF16BF16_SSILNSP_5MajorE0ELSR_0ELNSP_7ScaleInE1ELSS_1EEEEEENS4_6LayoutISD_NS5_IJSC_NSA_ILi0EEESW_EEEEENS5_IJNS4_10UnderscoreESZ_SZ_EEEEENS4_13SM90_TMA_LOADENS4_14ComposedLayoutINS4_7SwizzleILi3ELi4ELi3EEENS4_18smem_ptr_flag_bitsILi16EEENSV_INS5_IJNSA_ILi8EEESI_EEENS5_IJSI_SC_EEEEEEEvNS4_8identityENS4_23SM90_TMA_LOAD_MULTICASTES1C_vS1D_EENS_8epilogue10collective6detail29Sm90TmaWarpSpecializedAdapterINS1H_15DefaultEpilogueISK_SL_SL_NS1G_6thread17LinearCombinationISK_Li1EffLNS1L_9ScaleType4KindE0ELNS_15FloatRoundStyleE2ESK_EENS1_15EpilogueDefaultEEEEEvvEEEEvNT_6ParamsE)
        /*0308*/ 	.short	0x0210
        /*030a*/ 	.short	0x0470


	//----- nvinfo : EIATTR_SW_WAR
	.align		4
.L_43:
        /*030c*/ 	.byte	0x04, 0x36
        /*030e*/ 	.short	(.L_45 - .L_44)
.L_44:
        /*0310*/ 	.word	0x00000008
.L_45:


//--------------------- .nv.callgraph             --------------------------
	.section	.nv.callgraph,"",@"SHT_CUDA_CALLGRAPH"
	.align	4
	.sectionentsize	8
	.align		4
        /*0000*/ 	.word	0x00000000
	.align		4
        /*0004*/ 	.word	0xffffffff
	.align		4
        /*0008*/ 	.word	index@(_ZN7cutlass13device_kernelINS_4gemm6kernel13GemmUniversalIN4cute5tupleIJiiiiEEENS1_10collective13CollectiveMmaINS1_34MainloopSm90TmaGmmaWarpSpecializedILi6ENS5_IJNS4_1CILi2EEENSA_ILi1EEESC_EEENS1_35KernelTmaWarpSpecializedCooperativeEEENS5_IJNSA_ILi128EEENSA_ILi160EEENSA_ILi64EEEEEENS_10bfloat16_tENS5_IJlSC_lEEESK_SL_NS4_8TiledMMAINS4_8MMA_AtomIJNS4_4SM904GMMA27MMA_64x32x16_F32BF16BF16_SSILNSP_5MajorE0ELSR_0ELNSP_7ScaleInE1ELSS_1EEEEEENS4_6LayoutISD_NS5_IJSC_NSA_ILi0EEESW_EEEEENS5_IJNS4_10UnderscoreESZ_SZ_EEEEENS4_13SM90_TMA_LOADENS4_14ComposedLayoutINS4_7SwizzleILi3ELi4ELi3EEENS4_18smem_ptr_flag_bitsILi16EEENSV_INS5_IJNSA_ILi8EEESI_EEENS5_IJSI_SC_EEEEEEEvNS4_8identityENS4_23SM90_TMA_LOAD_MULTICASTES1C_vS1D_EENS_8epilogue10collective6detail29Sm90TmaWarpSpecializedAdapterINS1H_15DefaultEpilogueISK_SL_SL_NS1G_6thread17LinearCombinationISK_Li1EffLNS1L_9ScaleType4KindE0ELNS_15FloatRoundStyleE2ESK_EENS1_15EpilogueDefaultEEEEEvvEEEEvNT_6ParamsE)
	.align		4
        /*000c*/ 	.word	index@(__assertfail)
	.align		4
        /*0010*/ 	.word	0x00000000
	.align		4
        /*0014*/ 	.word	0xfffffffe
	.align		4
        /*0018*/ 	.word	0x00000000
	.align		4
        /*001c*/ 	.word	0xfffffffd
	.align		4
        /*0020*/ 	.word	0x00000000
	.align		4
        /*0024*/ 	.word	0xfffffffc


//--------------------- .nv.constant4             --------------------------
	.section	.nv.constant4,"a",@progbits
	.align	8
	.align		8
.nv.constant4:
        /*0000*/ 	.dword	__assertfail
	.align		8
        /*0008*/ 	.dword	__unnamed_1
	.align		8
        /*0010*/ 	.dword	_ZN39_INTERNAL_f543130d_4_k_cu_ce4113df_45964cuda3std3__45__cpo5beginE
	.align		8
        /*0018*/ 	.dword	_ZN39_INTERNAL_f543130d_4_k_cu_ce4113df_45964cuda3std3__45__cpo3endE
	.align		8
        /*0020*/ 	.dword	_ZN39_INTERNAL_f543130d_4_k_cu_ce4113df_45964cuda3std3__45__cpo6cbeginE
	.align		8
        /*0028*/ 	.dword	_ZN39_INTERNAL_f543130d_4_k_cu_ce4113df_45964cuda3std3__45__cpo4cendE
	.align		8
        /*0030*/ 	.dword	_ZN39_INTERNAL_f543130d_4_k_cu_ce4113df_45964cuda3std3__441_GLOBAL__N__f543130d_4_k_cu_ce4113df_45966ignoreE
	.align		8
        /*0038*/ 	.dword	_ZN39_INTERNAL_f543130d_4_k_cu_ce4113df_45964cuda3std3__419piecewise_constructE
	.align		8
        /*0040*/ 	.dword	_ZN39_INTERNAL_f543130d_4_k_cu_ce4113df_45964cuda3std3__48in_placeE
	.align		8
        /*0048*/ 	.dword	_ZN39_INTERNAL_f543130d_4_k_cu_ce4113df_45964cuda3std6ranges3__45__cpo4swapE
	.align		8
        /*0050*/ 	.dword	_ZN39_INTERNAL_f543130d_4_k_cu_ce4113df_45964cuda3std6ranges3__45__cpo9iter_moveE
	.align		8
        /*0058*/ 	.dword	_ZN39_INTERNAL_f543130d_4_k_cu_ce4113df_45964cute7productE
	.align		8
        /*0060*/ 	.dword	_ZN39_INTERNAL_f543130d_4_k_cu_ce4113df_45964cute1_E
	.align		8
        /*0068*/ 	.dword	$str$22
	.align		8
        /*0070*/ 	.dword	$str$23


//--------------------- .text._ZN7cutlass13device_kernelINS_4gemm6kernel13GemmUniversalIN4cute5tupleIJiiiiEEENS1_10collective13CollectiveMmaINS1_34MainloopSm90TmaGmmaWarpSpecializedILi6ENS5_IJNS4_1CILi2EEENSA_ILi1EEESC_EEENS1_35KernelTmaWarpSpecializedCooperativeEEENS5_IJNSA_ILi128EEENSA_ILi160EEENSA_ILi64EEEEEENS_10bfloat16_tENS5_IJlSC_lEEESK_SL_NS4_8TiledMMAINS4_8MMA_AtomIJNS4_4SM904GMMA27MMA_64x32x16_F32BF16BF16_SSILNSP_5MajorE0ELSR_0ELNSP_7ScaleInE1ELSS_1EEEEEENS4_6LayoutISD_NS5_IJSC_NSA_ILi0EEESW_EEEEENS5_IJNS4_10UnderscoreESZ_SZ_EEEEENS4_13SM90_TMA_LOADENS4_14ComposedLayoutINS4_7SwizzleILi3ELi4ELi3EEENS4_18smem_ptr_flag_bitsILi16EEENSV_INS5_IJNSA_ILi8EEESI_EEENS5_IJSI_SC_EEEEEEEvNS4_8identityENS4_23SM90_TMA_LOAD_MULTICASTES1C_vS1D_EENS_8epilogue10collective6detail29Sm90TmaWarpSpecializedAdapterINS1H_15DefaultEpilogueISK_SL_SL_NS1G_6thread17LinearCombinationISK_Li1EffLNS1L_9ScaleType4KindE0ELNS_15FloatRoundStyleE2ESK_EENS1_15EpilogueDefaultEEEEEvvEEEEvNT_6ParamsE --------------------------
	.section	.text._ZN7cutlass13device_kernelINS_4gemm6kernel13GemmUniversalIN4cute5tupleIJiiiiEEENS1_10collective13CollectiveMmaINS1_34MainloopSm90TmaGmmaWarpSpecializedILi6ENS5_IJNS4_1CILi2EEENSA_ILi1EEESC_EEENS1_35KernelTmaWarpSpecializedCooperativeEEENS5_IJNSA_ILi128EEENSA_ILi160EEENSA_ILi64EEEEEENS_10bfloat16_tENS5_IJlSC_lEEESK_SL_NS4_8TiledMMAINS4_8MMA_AtomIJNS4_4SM904GMMA27MMA_64x32x16_F32BF16BF16_SSILNSP_5MajorE0ELSR_0ELNSP_7ScaleInE1ELSS_1EEEEEENS4_6LayoutISD_NS5_IJSC_NSA_ILi0EEESW_EEEEENS5_IJNS4_10UnderscoreESZ_SZ_EEEEENS4_13SM90_TMA_LOADENS4_14ComposedLayoutINS4_7SwizzleILi3ELi4ELi3EEENS4_18smem_ptr_flag_bitsILi16EEENSV_INS5_IJNSA_ILi8EEESI_EEENS5_IJSI_SC_EEEEEEEvNS4_8identityENS4_23SM90_TMA_LOAD_MULTICASTES1C_vS1D_EENS_8epilogue10collective6detail29Sm90TmaWarpSpecializedAdapterINS1H_15DefaultEpilogueISK_SL_SL_NS1G_6thread17LinearCombinationISK_Li1EffLNS1L_9ScaleType4KindE0ELNS_15FloatRoundStyleE2ESK_EENS1_15EpilogueDefaultEEEEEvvEEEEvNT_6ParamsE,"ax",@progbits
	.align	128
.text._ZN7cutlass13device_kernelINS_4gemm6kernel13GemmUniversalIN4cute5tupleIJiiiiEEENS1_10collective13CollectiveMmaINS1_34MainloopSm90TmaGmmaWarpSpecializedILi6ENS5_IJNS4_1CILi2EEENSA_ILi1EEESC_EEENS1_35KernelTmaWarpSpecializedCooperativeEEENS5_IJNSA_ILi128EEENSA_ILi160EEENSA_ILi64EEEEEENS_10bfloat16_tENS5_IJlSC_lEEESK_SL_NS4_8TiledMMAINS4_8MMA_AtomIJNS4_4SM904GMMA27MMA_64x32x16_F32BF16BF16_SSILNSP_5MajorE0ELSR_0ELNSP_7ScaleInE1ELSS_1EEEEEENS4_6LayoutISD_NS5_IJSC_NSA_ILi0EEESW_EEEEENS5_IJNS4_10UnderscoreESZ_SZ_EEEEENS4_13SM90_TMA_LOADENS4_14ComposedLayoutINS4_7SwizzleILi3ELi4ELi3EEENS4_18smem_ptr_flag_bitsILi16EEENSV_INS5_IJNSA_ILi8EEESI_EEENS5_IJSI_SC_EEEEEEEvNS4_8identityENS4_23SM90_TMA_LOAD_MULTICASTES1C_vS1D_EENS_8epilogue10collective6detail29Sm90TmaWarpSpecializedAdapterINS1H_15DefaultEpilogueISK_SL_SL_NS1G_6thread17LinearCombinationISK_Li1EffLNS1L_9ScaleType4KindE0ELNS_15FloatRoundStyleE2ESK_EENS1_15EpilogueDefaultEEEEEvvEEEEvNT_6ParamsE:
        .type           _ZN7cutlass13device_kernelINS_4gemm6kernel13GemmUniversalIN4cute5tupleIJiiiiEEENS1_10collective13CollectiveMmaINS1_34MainloopSm90TmaGmmaWarpSpecializedILi6ENS5_IJNS4_1CILi2EEENSA_ILi1EEESC_EEENS1_35KernelTmaWarpSpecializedCooperativeEEENS5_IJNSA_ILi128EEENSA_ILi160EEENSA_ILi64EEEEEENS_10bfloat16_tENS5_IJlSC_lEEESK_SL_NS4_8TiledMMAINS4_8MMA_AtomIJNS4_4SM904GMMA27MMA_64x32x16_F32BF16BF16_SSILNSP_5MajorE0ELSR_0ELNSP_7ScaleInE1ELSS_1EEEEEENS4_6LayoutISD_NS5_IJSC_NSA_ILi0EEESW_EEEEENS5_IJNS4_10UnderscoreESZ_SZ_EEEEENS4_13SM90_TMA_LOADENS4_14ComposedLayoutINS4_7SwizzleILi3ELi4ELi3EEENS4_18smem_ptr_flag_bitsILi16EEENSV_INS5_IJNSA_ILi8EEESI_EEENS5_IJSI_SC_EEEEEEEvNS4_8identityENS4_23SM90_TMA_LOAD_MULTICASTES1C_vS1D_EENS_8epilogue10collective6detail29Sm90TmaWarpSpecializedAdapterINS1H_15DefaultEpilogueISK_SL_SL_NS1G_6thread17LinearCombinationISK_Li1EffLNS1L_9ScaleType4KindE0ELNS_15FloatRoundStyleE2ESK_EENS1_15EpilogueDefaultEEEEEvvEEEEvNT_6ParamsE,@function
        .size           _ZN7cutlass13device_kernelINS_4gemm6kernel13GemmUniversalIN4cute5tupleIJiiiiEEENS1_10collective13CollectiveMmaINS1_34MainloopSm90TmaGmmaWarpSpecializedILi6ENS5_IJNS4_1CILi2EEENSA_ILi1EEESC_EEENS1_35KernelTmaWarpSpecializedCooperativeEEENS5_IJNSA_ILi128EEENSA_ILi160EEENSA_ILi64EEEEEENS_10bfloat16_tENS5_IJlSC_lEEESK_SL_NS4_8TiledMMAINS4_8MMA_AtomIJNS4_4SM904GMMA27MMA_64x32x16_F32BF16BF16_SSILNSP_5MajorE0ELSR_0ELNSP_7ScaleInE1ELSS_1EEEEEENS4_6LayoutISD_NS5_IJSC_NSA_ILi0EEESW_EEEEENS5_IJNS4_10UnderscoreESZ_SZ_EEEEENS4_13SM90_TMA_LOADENS4_14ComposedLayoutINS4_7SwizzleILi3ELi4ELi3EEENS4_18smem_ptr_flag_bitsILi16EEENSV_INS5_IJNSA_ILi8EEESI_EEENS5_IJSI_SC_EEEEEEEvNS4_8identityENS4_23SM90_TMA_LOAD_MULTICASTES1C_vS1D_EENS_8epilogue10collective6detail29Sm90TmaWarpSpecializedAdapterINS1H_15DefaultEpilogueISK_SL_SL_NS1G_6thread17LinearCombinationISK_Li1EffLNS1L_9ScaleType4KindE0ELNS_15FloatRoundStyleE2ESK_EENS1_15EpilogueDefaultEEEEEvvEEEEvNT_6ParamsE,(.L_x_235 - _ZN7cutlass13device_kernelINS_4gemm6kernel13GemmUniversalIN4cute5tupleIJiiiiEEENS1_10collective13CollectiveMmaINS1_34MainloopSm90TmaGmmaWarpSpecializedILi6ENS5_IJNS4_1CILi2EEENSA_ILi1EEESC_EEENS1_35KernelTmaWarpSpecializedCooperativeEEENS5_IJNSA_ILi128EEENSA_ILi160EEENSA_ILi64EEEEEENS_10bfloat16_tENS5_IJlSC_lEEESK_SL_NS4_8TiledMMAINS4_8MMA_AtomIJNS4_4SM904GMMA27MMA_64x32x16_F32BF16BF16_SSILNSP_5MajorE0ELSR_0ELNSP_7ScaleInE1ELSS_1EEEEEENS4_6LayoutISD_NS5_IJSC_NSA_ILi0EEESW_EEEEENS5_IJNS4_10UnderscoreESZ_SZ_EEEEENS4_13SM90_TMA_LOADENS4_14ComposedLayoutINS4_7SwizzleILi3ELi4ELi3EEENS4_18smem_ptr_flag_bitsILi16EEENSV_INS5_IJNSA_ILi8EEESI_EEENS5_IJSI_SC_EEEEEEEvNS4_8identityENS4_23SM90_TMA_LOAD_MULTICASTES1C_vS1D_EENS_8epilogue10collective6detail29Sm90TmaWarpSpecializedAdapterINS1H_15DefaultEpilogueISK_SL_SL_NS1G_6thread17LinearCombinationISK_Li1EffLNS1L_9ScaleType4KindE0ELNS_15FloatRoundStyleE2ESK_EENS1_15EpilogueDefaultEEEEEvvEEEEvNT_6ParamsE)
        .other          _ZN7cutlass13device_kernelINS_4gemm6kernel13GemmUniversalIN4cute5tupleIJiiiiEEENS1_10collective13CollectiveMmaINS1_34MainloopSm90TmaGmmaWarpSpecializedILi6ENS5_IJNS4_1CILi2EEENSA_ILi1EEESC_EEENS1_35KernelTmaWarpSpecializedCooperativeEEENS5_IJNSA_ILi128EEENSA_ILi160EEENSA_ILi64EEEEEENS_10bfloat16_tENS5_IJlSC_lEEESK_SL_NS4_8TiledMMAINS4_8MMA_AtomIJNS4_4SM904GMMA27MMA_64x32x16_F32BF16BF16_SSILNSP_5MajorE0ELSR_0ELNSP_7ScaleInE1ELSS_1EEEEEENS4_6LayoutISD_NS5_IJSC_NSA_ILi0EEESW_EEEEENS5_IJNS4_10UnderscoreESZ_SZ_EEEEENS4_13SM90_TMA_LOADENS4_14ComposedLayoutINS4_7SwizzleILi3ELi4ELi3EEENS4_18smem_ptr_flag_bitsILi16EEENSV_INS5_IJNSA_ILi8EEESI_EEENS5_IJSI_SC_EEEEEEEvNS4_8identityENS4_23SM90_TMA_LOAD_MULTICASTES1C_vS1D_EENS_8epilogue10collective6detail29Sm90TmaWarpSpecializedAdapterINS1H_15DefaultEpilogueISK_SL_SL_NS1G_6thread17LinearCombinationISK_Li1EffLNS1L_9ScaleType4KindE0ELNS_15FloatRoundStyleE2ESK_EENS1_15EpilogueDefaultEEEEEvvEEEEvNT_6ParamsE,@"STO_CUDA_ENTRY STV_DEFAULT"
_ZN7cutlass13device_kernelINS_4gemm6kernel13GemmUniversalIN4cute5tupleIJiiiiEEENS1_10collective13CollectiveMmaINS1_34MainloopSm90TmaGmmaWarpSpecializedILi6ENS5_IJNS4_1CILi2EEENSA_ILi1EEESC_EEENS1_35KernelTmaWarpSpecializedCooperativeEEENS5_IJNSA_ILi128EEENSA_ILi160EEENSA_ILi64EEEEEENS_10bfloat16_tENS5_IJlSC_lEEESK_SL_NS4_8TiledMMAINS4_8MMA_AtomIJNS4_4SM904GMMA27MMA_64x32x16_F32BF16BF16_SSILNSP_5MajorE0ELSR_0ELNSP_7ScaleInE1ELSS_1EEEEEENS4_6LayoutISD_NS5_IJSC_NSA_ILi0EEESW_EEEEENS5_IJNS4_10UnderscoreESZ_SZ_EEEEENS4_13SM90_TMA_LOADENS4_14ComposedLayoutINS4_7SwizzleILi3ELi4ELi3EEENS4_18smem_ptr_flag_bitsILi16EEENSV_INS5_IJNSA_ILi8EEESI_EEENS5_IJSI_SC_EEEEEEEvNS4_8identityENS4_23SM90_TMA_LOAD_MULTICASTES1C_vS1D_EENS_8epilogue10collective6detail29Sm90TmaWarpSpecializedAdapterINS1H_15DefaultEpilogueISK_SL_SL_NS1G_6thread17LinearCombinationISK_Li1EffLNS1L_9ScaleType4KindE0ELNS_15FloatRoundStyleE2ESK_EENS1_15EpilogueDefaultEEEEEvvEEEEvNT_6ParamsE:
[----:B------:R-:W0:Y:S01]  /*0000*/  LDC R1, c[0x0][0x28] ;  /* 0x00000a00ff017b82 */ /* 0x000e220000000800 */
[----:B------:R-:W1:Y:S01]  /*0010*/  S2R R18, SR_TID.X ;  /* 0x0000000000127919 */ /* 0x000e620000002100 */
[----:B------:R-:W-:Y:S01]  /*0020*/  ELECT P0, URZ, PT ;  /* 0x00000000003f782f */ /* 0x000fe20003800000 */
[----:B------:R-:W-:Y:S01]  /*0030*/  BSSY B0, `(.L_x_0) ;  /* 0x000000f000007945 */ /* 0x000fe20003800000 */
[--C-:B-1----:R-:W-:Y:S02]  /*0040*/  SHF.R.U32.HI R0, RZ, 0x5, R18.reuse ;  /* 0x00000005ff007819 */ /* 0x102fe40000011612 */
[----:B------:R-:W-:-:S03]  /*0050*/  SHF.R.U32.HI R3, RZ, 0x7, R18 ;  /* 0x00000007ff037819 */ /* 0x000fc60000011612 */
[----:B------:R-:W1:Y:S04]  /*0060*/  SHFL.IDX PT, R2, R0, RZ, 0x1f ;  /* 0x00001fff00027589 */ /* 0x000e6800000e0000 */
[----:B------:R2:W3:Y:S01]  /*0070*/  SHFL.IDX PT, R5, R3, RZ, 0x1f ;  /* 0x00001fff03057589 */ /* 0x0004e200000e0000 */
[----:B-1----:R-:W-:-:S13]  /*0080*/  ISETP.NE.OR P0, PT, R2, RZ, !P0 ;  /* 0x000000ff0200720c */ /* 0x002fda0004705670 */
[----:B0-23--:R-:W-:Y:S05]  /*0090*/  @P0 BRA `(.L_x_1) ;  /* 0x0000000000200947 */ /* 0x00dfea0003800000 */
[----:B------:R-:W-:Y:S02]  /*00a0*/  ULDC.64 UR4, c[0x0][0x198] ;  /* 0x0000660000047ab9 */ /* 0x000fe40000000a00 */
[----:B------:R-:W-:Y:S02]  /*00b0*/  UIADD3 UR6, UP0, UR4, 0xf0, URZ ;  /* 0x000000f004067890 */ /* 0x000fe4000ff1e03f */
[----:B------:R-:W-:Y:S02]  /*00c0*/  UIADD3 UR4, UP1, UR4, 0x1f0, URZ ;  /* 0x000001f004047890 */ /* 0x000fe4000ff3e03f */
[----:B------:R-:W-:Y:S02]  /*00d0*/  UIADD3.X UR7, URZ, UR5, URZ, UP0, !UPT ;  /* 0x000000053f077290 */ /* 0x000fe400087fe43f */
[----:B------:R-:W-:-:S07]  /*00e0*/  UIADD3.X UR5, URZ, UR5, URZ, UP1, !UPT ;  /* 0x000000053f057290 */ /* 0x000fce0008ffe43f */
[----:B------:R0:W-:Y:S02]  /*00f0*/  UTMACCTL.PF [UR6] ;  /* 0x00000000060079b9 */ /* 0x0001e40008040000 */
[----:B------:R0:W-:Y:S02]  /*0100*/  UTMACCTL.PF [UR4] ;  /* 0x00000000040079b9 */ /* 0x0001e40008040000 */
[----:B0-----:R-:W-:Y:S01]  /*0110*/  NOP ;  /* 0x0000000000007918 */ /* 0x001fe20000000000 */
.L_x_1:
[----:B------:R-:W-:Y:S05]  /*0120*/  BSYNC B0 ;  /* 0x0000000000007941 */ /* 0x000fea0003800000 */
.L_x_0:
[----:B------:R-:W0:Y:S02]  /*0130*/  SHFL.IDX PT, R3, R0, RZ, 0x1f ;  /* 0x00001fff00037589 */ /* 0x000e2400000e0000 */
[----:B0-----:R-:W-:-:S13]  /*0140*/  ISETP.NE.AND P0, PT, R3, RZ, PT ;  /* 0x000000ff0300720c */ /* 0x001fda0003f05270 */
[----:B------:R-:W-:Y:S05]  /*0150*/  @P0 BRA `(.L_x_2) ;  /* 0x0000000000680947 */ /* 0x000fea0003800000 */
[----:B------:R-:W0:Y:S01]  /*0160*/  S2UR UR8, SR_CgaCtaId ;  /* 0x00000000000879c3 */ /* 0x000e220000008800 */
[----:B------:R-:W-:Y:S01]  /*0170*/  UMOV UR4, 0x400 ;  /* 0x0000040000047882 */ /* 0x000fe20000000000 */
[----:B------:R-:W-:Y:S01]  /*0180*/  UMOV UR5, 0x1 ;  /* 0x0000000100057882 */ /* 0x000fe20000000000 */
[----:B------:R-:W-:Y:S01]  /*0190*/  UMOV UR6, 0x4 ;  /* 0x0000000400067882 */ /* 0x000fe20000000000 */
[----:B------:R-:W-:Y:S01]  /*01a0*/  ELECT P0, URZ, PT ;  /* 0x00000000003f782f */ /* 0x000fe20003800000 */
[----:B------:R-:W-:-:S04]  /*01b0*/  UIADD3 UR6, -UR6, 0x100000, URZ ;  /* 0x0010000006067890 */ /* 0x000fc8000fffe13f */
[----:B------:R-:W-:Y:S02]  /*01c0*/  USHF.L.U32 UR7, UR6, 0xb, URZ ;  /* 0x0000000b06077899 */ /* 0x000fe4000800063f */
[----:B------:R-:W-:Y:S02]  /*01d0*/  USHF.L.U32 UR6, UR6, 0x1, URZ ;  /* 0x0000000106067899 */ /* 0x000fe4000800063f */
[----:B0-----:R-:W-:Y:S02]  /*01e0*/  ULEA UR8, UR8, UR4, 0x18 ;  /* 0x0000000408087291 */ /* 0x001fe4000f8ec03f */
[----:B------:R-:W-:-:S04]  /*01f0*/  UIADD3 UR4, -UR5, 0x100000, URZ ;  /* 0x0010000005047890 */ /* 0x000fc8000fffe13f */
[----:B------:R-:W-:Y:S02]  /*0200*/  USHF.L.U32 UR5, UR4, 0xb, URZ ;  /* 0x0000000b04057899 */ /* 0x000fe4000800063f */
[----:B------:R-:W-:Y:S01]  /*0210*/  USHF.L.U32 UR4, UR4, 0x1, URZ ;  /* 0x0000000104047899 */ /* 0x000fe2000800063f */
[----:B------:R-:W0:Y:S11]  /*0220*/  FENCE.VIEW.ASYNC.S ;  /* 0x00000000000073c6 */ /* 0x000e360000000000 */
[----:B0-----:R0:W1:Y:S01]  /*0230*/  SYNCS.EXCH.64 URZ, [UR8], UR4 ;  /* 0x00000004083f75b2 */ /* 0x0010620008000100 */
[----:B------:R0:W2:Y:S01]  /*0240*/  SYNCS.EXCH.64 URZ, [UR8+0x30], UR6 ;  /* 0x00003006083f75b2 */ /* 0x0000a20008000100 */
[----:B------:R0:W3:Y:S01]  /*0250*/  SYNCS.EXCH.64 URZ, [UR8+0x8], UR4 ;  /* 0x00000804083f75b2 */ /* 0x0000e20008000100 */
[----:B------:R0:W4:Y:S01]  /*0260*/  SYNCS.EXCH.64 URZ, [UR8+0x38], UR6 ;  /* 0x00003806083f75b2 */ /* 0x0001220008000100 */
[----:B------:R0:W0:Y:S01]  /*0270*/  SYNCS.EXCH.64 URZ, [UR8+0x10], UR4 ;  /* 0x00001004083f75b2 */ /* 0x0000220008000100 */
[----:B------:R0:W0:Y:S01]  /*0280*/  SYNCS.EXCH.64 URZ, [UR8+0x40], UR6 ;  /* 0x00004006083f75b2 */ /* 0x0000220008000100 */
[----:B------:R0:W0:Y:S01]  /*0290*/  SYNCS.EXCH.64 URZ, [UR8+0x18], UR4 ;  /* 0x00001804083f75b2 */ /* 0x0000220008000100 */
[----:B------:R0:W0:Y:S01]  /*02a0*/  SYNCS.EXCH.64 URZ, [UR8+0x48], UR6 ;  /* 0x00004806083f75b2 */ /* 0x0000220008000100 */
[----:B------:R0:W0:Y:S01]  /*02b0*/  SYNCS.EXCH.64 URZ, [UR8+0x20], UR4 ;  /* 0x00002004083f75b2 */ /* 0x0000220008000100 */
[----:B------:R0:W0:Y:S01]  /*02c0*/  SYNCS.EXCH.64 URZ, [UR8+0x50], UR6 ;  /* 0x00005006083f75b2 */ /* 0x0000220008000100 */
[----:B------:R0:W0:Y:S01]  /*02d0*/  SYNCS.EXCH.64 URZ, [UR8+0x28], UR4 ;  /* 0x00002804083f75b2 */ /* 0x0000220008000100 */
[----:B------:R0:W0:Y:S01]  /*02e0*/  SYNCS.EXCH.64 URZ, [UR8+0x58], UR6 ;  /* 0x00005806083f75b2 */ /* 0x0000220008000100 */
[----:B------:R-:W-:Y:S01]  /*02f0*/  NOP ;  /* 0x0000000000007918 */ /* 0x000fe20000000000 */
.L_x_2:
[----:B------:R-:W-:Y:S01]  /*0300*/  SHF.R.S32.HI R7, RZ, 0x1f, R18 ;  /* 0x0000001fff077819 */ /* 0x000fe20000011412 */
[----:B------:R-:W5:Y:S01]  /*0310*/  SHFL.IDX PT, R0, R0, RZ, 0x1f ;  /* 0x00001fff00007589 */ /* 0x000f6200000e0000 */
[----:B0-----:R-:W0:Y:S01]  /*0320*/  S2UR UR8, SR_CTAID.X ;  /* 0x00000000000879c3 */ /* 0x001e220000002500 */
[----:B------:R-:W-:Y:S02]  /*0330*/  ELECT P0, URZ, PT ;  /* 0x00000000003f782f */ /* 0x000fe40003800000 */
[----:B------:R-:W-:Y:S01]  /*0340*/  LEA.HI R7, R7, R18, RZ, 0x7 ;  /* 0x0000001207077211 */ /* 0x000fe200078f38ff */
[----:B------:R-:W1:Y:S01]  /*0350*/  S2R R4, SR_CTAID.Y ;  /* 0x0000000000047919 */ /* 0x000e620000002600 */
[----:B------:R-:W-:Y:S01]  /*0360*/  SHF.R.S32.HI R8, RZ, 0x1f, R3 ;  /* 0x0000001fff087819 */ /* 0x000fe20000011403 */
[----:B------:R-:W-:Y:S01]  /*0370*/  ULDC UR4, c[0x0][0x150] ;  /* 0x0000540000047ab9 */ /* 0x000fe20000000800 */
[----:B------:R-:W-:Y:S01]  /*0380*/  LOP3.LUT R7, R7, 0xffffff80, RZ, 0xc0, !PT ;  /* 0xffffff8007077812 */ /* 0x000fe200078ec0ff */
[----:B------:R-:W-:Y:S01]  /*0390*/  NOP ;  /* 0x0000000000007918 */ /* 0x000fe20000000000 */
[----:B------:R-:W-:Y:S01]  /*03a0*/  LEA.HI R8, R8, R3, RZ, 0x2 ;  /* 0x0000000308087211 */ /* 0x000fe200078f10ff */
[----:B------:R-:W2:Y:S01]  /*03b0*/  LDC R10, c[0x0][0x144] ;  /* 0x00005100ff0a7b82 */ /* 0x000ea20000000800 */
[----:B------:R-:W-:Y:S01]  /*03c0*/  NOP ;  /* 0x0000000000007918 */ /* 0x000fe20000000000 */
[----:B------:R-:W-:Y:S01]  /*03d0*/  IMAD.IADD R6, R18, 0x1, -R7 ;  /* 0x0000000112067824 */ /* 0x000fe200078e0a07 */
[----:B------:R-:W-:Y:S01]  /*03e0*/  LOP3.LUT R8, R8, 0x3ffffffc, RZ, 0xc0, !PT ;  /* 0x3ffffffc08087812 */ /* 0x000fe200078ec0ff */
[----:B------:R-:W-:Y:S01]  /*03f0*/  IMAD.MOV.U32 R22, RZ, RZ, 0x1 ;  /* 0x00000001ff167424 */ /* 0x000fe200078e00ff */
[----:B------:R-:W-:-:S02]  /*0400*/  ISETP.NE.AND P3, PT, R5, RZ, PT ;  /* 0x000000ff0500720c */ /* 0x000fc40003f65270 */
[----:B------:R-:W-:Y:S01]  /*0410*/  SHF.R.S32.HI R7, RZ, 0x1f, R6 ;  /* 0x0000001fff077819 */ /* 0x000fe20000011406 */
[----:B------:R-:W-:Y:S01]  /*0420*/  IMAD.IADD R8, R3, 0x1, -R8 ;  /* 0x0000000103087824 */ /* 0x000fe200078e0a08 */
[----:B------:R-:W3:Y:S02]  /*0430*/  LDC R13, c[0x0][0x140] ;  /* 0x00005000ff0d7b82 */ /* 0x000ee40000000800 */
[----:B------:R-:W-:Y:S02]  /*0440*/  LEA.HI R7, R7, R6, RZ, 0x3 ;  /* 0x0000000607077211 */ /* 0x000fe400078f18ff */
[----:B-----5:R-:W-:Y:S02]  /*0450*/  ISETP.NE.OR P0, PT, R0, RZ, !P0 ;  /* 0x000000ff0000720c */ /* 0x020fe40004705670 */
[--C-:B------:R-:W-:Y:S02]  /*0460*/  SHF.R.S32.HI R0, RZ, 0x3, R7.reuse ;  /* 0x00000003ff007819 */ /* 0x100fe40000011407 */
[----:B------:R-:W-:-:S02]  /*0470*/  SHF.R.S32.HI R7, RZ, 0x1f, R7 ;  /* 0x0000001fff077819 */ /* 0x000fc40000011407 */
[----:B0-----:R-:W-:Y:S02]  /*0480*/  I2FP.F32.U32 R9, UR8 ;  /* 0x0000000800097c45 */ /* 0x001fe40008201000 */
[----:B------:R-:W-:-:S03]  /*0490*/  LEA.HI R7, R7, R0, RZ, 0x2 ;  /* 0x0000000007077211 */ /* 0x000fc600078f10ff */
[----:B------:R-:W-:Y:S01]  /*04a0*/  FMUL R9, R9, UR4 ;  /* 0x0000000409097c20 */ /* 0x000fe20008400000 */
[----:B------:R-:W-:Y:S01]  /*04b0*/  LOP3.LUT R7, R7, 0xfffffffc, RZ, 0xc0, !PT ;  /* 0xfffffffc07077812 */ /* 0x000fe200078ec0ff */
[----:B------:R-:W-:Y:S01]  /*04c0*/  VOTEU.ALL UP0, P0 ;  /* 0x00000000003f7886 */ /* 0x000fe20000000000 */
[----:B-1----:R-:W-:Y:S01]  /*04d0*/  I2FP.F32.U32 R3, R4 ;  /* 0x0000000400037245 */ /* 0x002fe20000201000 */
[----:B------:R-:W-:Y:S01]  /*04e0*/  ULDC UR4, c[0x0][0x154] ;  /* 0x0000550000047ab9 */ /* 0x000fe20000000800 */
[----:B------:R-:W-:Y:S01]  /*04f0*/  VOTEU.ALL UP1, P0 ;  /* 0x00000000003f7886 */ /* 0x000fe20000020000 */
[----:B------:R-:W0:Y:S01]  /*0500*/  F2I.U32.TRUNC.NTZ R9, R9 ;  /* 0x0000000900097305 */ /* 0x000e22000020f000 */
[----:B------:R-:W-:Y:S01]  /*0510*/  IMAD.IADD R7, R0, 0x1, -R7 ;  /* 0x0000000100077824 */ /* 0x000fe200078e0a07 */
[----:B------:R-:W1:Y:S01]  /*0520*/  @!UP0 S2UR UR7, SR_CgaCtaId ;  /* 0x00000000000789c3 */ /* 0x000e620000008800 */
[----:B------:R-:W-:Y:S01]  /*0530*/  FMUL R12, R3, UR4 ;  /* 0x00000004030c7c20 */ /* 0x000fe20008400000 */
[----:B------:R-:W-:Y:S01]  /*0540*/  UMOV UR4, 0x20 ;  /* 0x0000002000047882 */ /* 0x000fe20000000000 */
[----:B------:R-:W-:Y:S01]  /*0550*/  IMAD R8, R8, 0x4, R7 ;  /* 0x0000000408087824 */ /* 0x000fe200078e0207 */
[----:B------:R-:W-:Y:S01]  /*0560*/  @!UP0 UMOV UR6, 0x400 ;  /* 0x0000040000068882 */ /* 0x000fe20000000000 */
[----:B------:R-:W-:-:S04]  /*0570*/  @!UP0 UIADD3 UR4, -UR4, 0x100000, URZ ;  /* 0x0010000004048890 */ /* 0x000fc8000fffe13f */
[----:B------:R-:W-:Y:S02]  /*0580*/  @!UP0 USHF.L.U32 UR5, UR4, 0xb, URZ ;  /* 0x0000000b04058899 */ /* 0x000fe4000800063f */
[----:B------:R-:W-:Y:S01]  /*0590*/  @!UP0 USHF.L.U32 UR4, UR4, 0x1, URZ ;  /* 0x0000000104048899 */ /* 0x000fe2000800063f */
[----:B---3--:R-:W-:Y:S01]  /*05a0*/  ISETP.EQ.U32.AND P2, PT, R13, 0x1, PT ;  /* 0x000000010d00780c */ /* 0x008fe20003f42070 */
[----:B------:R-:W3:Y:S01]  /*05b0*/  F2I.U32.TRUNC.NTZ R12, R12 ;  /* 0x0000000c000c7305 */ /* 0x000ee2000020f000 */
[C---:B------:R-:W-:Y:S01]  /*05c0*/  LEA.HI R0, R8.reuse, R8, RZ, 0x1 ;  /* 0x0000000808007211 */ /* 0x040fe200078f08ff */
[----:B------:R-:W5:Y:S01]  /*05d0*/  LDC R7, c[0x0][0x148] ;  /* 0x00005200ff077b82 */ /* 0x000f620000000800 */
[----:B------:R-:W-:Y:S02]  /*05e0*/  IMAD.SHL.U32 R23, R8, 0x4, RZ ;  /* 0x0000000408177824 */ /* 0x000fe400078e00ff */
[----:B------:R-:W-:Y:S01]  /*05f0*/  LOP3.LUT R11, R0, 0xfffffffe, RZ, 0xc0, !PT ;  /* 0xfffffffe000b7812 */ /* 0x000fe200078ec0ff */
[----:B0-----:R-:W-:Y:S01]  /*0600*/  IMAD.MOV R15, RZ, RZ, -R9 ;  /* 0x000000ffff0f7224 */ /* 0x001fe200078e0a09 */
[----:B------:R-:W-:-:S02]  /*0610*/  SHF.R.S32.HI R9, RZ, 0x1f, R2 ;  /* 0x0000001fff097819 */ /* 0x000fc40000011402 */
[----:B------:R-:W-:Y:S01]  /*0620*/  LOP3.LUT R23, R8, 0xc, R23, 0x78, !PT ;  /* 0x0000000c08177812 */ /* 0x000fe200078e7817 */
[----:B--2---:R-:W-:Y:S01]  /*0630*/  IMAD R3, R10, R15, UR8 ;  /* 0x000000080a037e24 */ /* 0x004fe2000f8e020f */
[----:B------:R-:W-:Y:S01]  /*0640*/  LEA.HI R9, R9, R2, RZ, 0x2 ;  /* 0x0000000209097211 */ /* 0x000fe200078f10ff */
[----:B------:R-:W-:-:S03]  /*0650*/  IMAD.IADD R0, R8, 0x1, -R11 ;  /* 0x0000000108007824 */ /* 0x000fc600078e0a0b */
[----:B------:R-:W-:Y:S01]  /*0660*/  LOP3.LUT R9, R9, 0xfffffffc, RZ, 0xc0, !PT ;  /* 0xfffffffc09097812 */ /* 0x000fe200078ec0ff */
[----:B---3--:R-:W-:Y:S01]  /*0670*/  IMAD.MOV R21, RZ, RZ, -R12 ;  /* 0x000000ffff157224 */ /* 0x008fe200078e0a0c */
[----:B------:R-:W-:Y:S01]  /*0680*/  ISETP.NE.AND P4, PT, R0, R3, PT ;  /* 0x000000030000720c */ /* 0x000fe20003f85270 */
[----:B-1----:R-:W-:Y:S02]  /*0690*/  @!UP0 ULEA UR6, UR7, UR6, 0x18 ;  /* 0x0000000607068291 */ /* 0x002fe4000f8ec03f */
[----:B------:R-:W-:Y:S01]  /*06a0*/  IMAD.IADD R0, R2, 0x1, -R9 ;  /* 0x0000000102007824 */ /* 0x000fe200078e0a09 */
[----:B------:R-:W-:Y:S01]  /*06b0*/  VOTEU.ALL UP0, P0 ;  /* 0x00000000003f7886 */ /* 0x000fe20000000000 */
[----:B------:R-:W-:Y:S01]  /*06c0*/  LOP3.LUT P0, RZ, R6, 0x7, RZ, 0xc0, !PT ;  /* 0x0000000706ff7812 */ /* 0x000fe2000780c0ff */
[----:B------:R-:W-:Y:S02]  /*06d0*/  VIADD R6, R5, 0xffffffff ;  /* 0xffffffff05067836 */ /* 0x000fe40000000000 */
[----:B------:R-:W-:Y:S01]  /*06e0*/  ISETP.NE.AND P1, PT, R0, 0x3, PT ;  /* 0x000000030000780c */ /* 0x000fe20003f25270 */
[----:B-----5:R-:W-:Y:S01]  /*06f0*/  IMAD R9, R7, R21, R4 ;  /* 0x0000001507097224 */ /* 0x020fe200078e0204 */
[----:B------:R-:W-:-:S02]  /*0700*/  ISETP.LT.U32.AND P0, PT, R23, 0x2, !P0 ;  /* 0x000000021700780c */ /* 0x000fc40004701070 */
[----:B------:R-:W-:Y:S01]  /*0710*/  ISETP.EQ.OR P1, PT, R0, RZ, !P1 ;  /* 0x000000ff0000720c */ /* 0x000fe20004f22670 */
[----:B------:R-:W0:Y:S02]  /*0720*/  FENCE.VIEW.ASYNC.S ;  /* 0x00000000000073c6 */ /* 0x000e240000000000 */
[----:B0-----:R0:W1:Y:S01]  /*0730*/  @!UP0 SYNCS.EXCH.64 URZ, [UR6+0x70], UR4 ;  /* 0x00007004063f85b2 */ /* 0x0010620008000100 */
[----:B------:R-:W-:Y:S02]  /*0740*/  @P4 LEA.HI R2, R23, R23, RZ, 0x1 ;  /* 0x0000001717024211 */ /* 0x000fe400078f08ff */
[----:B------:R-:W-:Y:S02]  /*0750*/  ISETP.EQ.AND P1, PT, R5, RZ, P1 ;  /* 0x000000ff0500720c */ /* 0x000fe40000f22270 */
[----:B------:R-:W-:Y:S02]  /*0760*/  @P4 SHF.R.S32.HI R2, RZ, 0x1, R2 ;  /* 0x00000001ff024819 */ /* 0x000fe40000011402 */
[----:B------:R-:W-:-:S02]  /*0770*/  ISETP.GE.U32.AND P6, PT, R6, 0x2, PT ;  /* 0x000000020600780c */ /* 0x000fc40003fc6070 */
[----:B------:R-:W-:Y:S02]  /*0780*/  @P4 ISETP.NE.AND P5, PT, R2, R9, PT ;  /* 0x000000090200420c */ /* 0x000fe40003fa5270 */
[----:B------:R-:W-:Y:S02]  /*0790*/  SEL R9, RZ, 0x1, !P0 ;  /* 0x00000001ff097807 */ /* 0x000fe40004000000 */
[----:B------:R-:W-:Y:S02]  /*07a0*/  @P4 SEL R22, RZ, 0x1, P5 ;  /* 0x00000001ff164807 */ /* 0x000fe40002800000 */
[----:B------:R-:W-:Y:S01]  /*07b0*/  SEL R19, RZ, 0x1, !P1 ;  /* 0x00000001ff137807 */ /* 0x000fe20004800000 */
[----:B------:R0:W2:Y:S01]  /*07c0*/  @!UP1 SYNCS.EXCH.64 URZ, [UR6+0x78], UR4 ;  /* 0x00007804063f95b2 */ /* 0x0000a20008000100 */
[----:B------:R-:W-:Y:S01]  /*07d0*/  LOP3.LUT R22, R22, R9, RZ, 0xc0, !PT ;  /* 0x0000000916167212 */ /* 0x000fe200078ec0ff */
[----:B------:R-:W-:Y:S01]  /*07e0*/  NOP ;  /* 0x0000000000007918 */ /* 0x000fe20000000000 */
[----:B------:R-:W-:Y:S01]  /*07f0*/  SEL R19, R19, 0x2, P6 ;  /* 0x0000000213137807 */ /* 0x000fe20003000000 */
[----:B------:R-:W-:Y:S06]  /*0800*/  @!P2 BRA `(.L_x_3) ;  /* 0x000000000008a947 */ /* 0x000fec0003800000 */
[----:B-12-4-:R-:W-:Y:S01]  /*0810*/  UCGABAR_ARV ;  /* 0x00000000000079c7 */ /* 0x016fe20008000000 */
[----:B------:R-:W-:Y:S05]  /*0820*/  BRA `(.L_x_4) ;  /* 0x0000000000047947 */ /* 0x000fea0003800000 */
.L_x_3:
[----:B-12-4-:R-:W-:Y:S01]  /*0830*/  NOP ;  /* 0x0000000000007918 */ /* 0x016fe20000000000 */
.L_x_4:
[----:B------:R-:W1:Y:S01]  /*0840*/  LDC R2, c[0x0][0x65c] ;  /* 0x00019700ff027b82 */ /* 0x000e620000000800 */
[----:B------:R-:W-:Y:S02]  /*0850*/  IMAD.U32 R8, RZ, RZ, UR8 ;  /* 0x00000008ff087e24 */ /* 0x000fe4000f8e00ff */
[----:B------:R-:W-:Y:S01]  /*0860*/  IMAD.MOV.U32 R9, RZ, RZ, RZ ;  /* 0x000000ffff097224 */ /* 0x000fe200078e00ff */
[----:B-1----:R-:W-:-:S04]  /*0870*/  ISETP.NE.AND P1, PT, R2, 0x1, PT ;  /* 0x000000010200780c */ /* 0x002fc80003f25270 */
[----:B------:R-:W-:-:S09]  /*0880*/  P2R R5, PR, RZ, 0x2 ;  /* 0x00000002ff057803 */ /* 0x000fd20000000000 */
[----:B------:R-:W1:Y:S01]  /*0890*/  @P1 LDC R17, c[0x0][0x10] ;  /* 0x00000400ff111b82 */ /* 0x000e620000000800 */
[----:B------:R-:W-:Y:S02]  /*08a0*/  @P1 IMAD.MOV.U32 R5, RZ, RZ, RZ ;  /* 0x000000ffff051224 */ /* 0x000fe400078e00ff */
[----:B------:R-:W-:-:S05]  /*08b0*/  @P1 IMAD.MOV.U32 R13, RZ, RZ, RZ ;  /* 0x000000ffff0d1224 */ /* 0x000fca00078e00ff */
[----:B------:R-:W2:Y:S01]  /*08c0*/  @!P1 LDC R11, c[0x0][0xc] ;  /* 0x00000300ff0b9b82 */ /* 0x000ea20000000800 */
[----:B-1----:R-:W-:-:S04]  /*08d0*/  @P1 IMAD.WIDE.U32 R16, R17, UR8, R4 ;  /* 0x0000000811101c25 */ /* 0x002fc8000f8e0004 */
[----:B------:R-:W-:Y:S02]  /*08e0*/  @P1 IMAD.IADD R17, R17, 0x1, R13 ;  /* 0x0000000111111824 */ /* 0x000fe400078e020d */
[----:B--2---:R-:W-:-:S04]  /*08f0*/  @!P1 IMAD.WIDE.U32 R8, R4, R11, R8 ;  /* 0x0000000b04089225 */ /* 0x004fc800078e0008 */
[----:B------:R-:W-:Y:S02]  /*0900*/  @!P1 IMAD.MOV.U32 R16, RZ, RZ, R8 ;  /* 0x000000ffff109224 */ /* 0x000fe400078e0008 */
[----:B------:R-:W-:Y:S01]  /*0910*/  @!P1 IMAD.MOV.U32 R17, RZ, RZ, R9 ;  /* 0x000000ffff119224 */ /* 0x000fe200078e0009 */
[----:B------:R-:W-:Y:S06]  /*0920*/  @!P2 BRA `(.L_x_5) ;  /* 0x00000000000ca947 */ /* 0x000fec0003800000 */
[----:B------:R-:W-:Y:S01]  /*0930*/  UCGABAR_WAIT ;  /* 0x0000000000007dc7 */ /* 0x000fe20008000000 */
[----:B------:R-:W-:Y:S01]  /*0940*/  CCTL.IVALL ;  /* 0x00000000ff00798f */ /* 0x000fe20002000000 */
[----:B------:R-:W-:Y:S05]  /*0950*/  BRA `(.L_x_6) ;  /* 0x0000000000047947 */ /* 0x000fea0003800000 */
.L_x_5:
[----:B------:R-:W-:Y:S06]  /*0960*/  BAR.SYNC.DEFER_BLOCKING 0x0 ;  /* 0x0000000000007b1d */ /* 0x000fec0000010000 */
.L_x_6:
[----:B------:R-:W-:Y:S05]  /*0970*/  @!P3 BRA `(.L_x_7) ;  /* 0x000000780068b947 */ /* 0x000fea0003800000 */
[----:B------:R-:W-:-:S13]  /*0980*/  ISETP.GT.U32.AND P0, PT, R6, 0x1, PT ;  /* 0x000000010600780c */ /* 0x000fda0003f04070 */
[----:B0-----:R-:W-:Y:S05]  /*0990*/  @P0 EXIT ;  /* 0x000000000000094d */ /* 0x001fea0003800000 */
[----:B------:R-:W-:Y:S01]  /*09a0*/  ULDC.64 UR4, c[0x0][0x650] ;  /* 0x0001940000047ab9 */ /* 0x000fe20000000a00 */
[----:B------:R-:W-:Y:S01]  /*09b0*/  PRMT R0, RZ, 0x7610, R0 ;  /* 0x00007610ff007816 */ /* 0x000fe20000000000 */
[----:B------:R-:W-:Y:S01]  /*09c0*/  IMAD.MOV.U32 R106, RZ, RZ, -0x1 ;  /* 0xffffffffff6a7424 */ /* 0x000fe200078e00ff */
[----:B------:R-:W-:Y:S01]  /*09d0*/  ISETP.GE.U32.AND P0, PT, R16, UR4, PT ;  /* 0x0000000410007c0c */ /* 0x000fe2000bf06070 */
[----:B------:R-:W-:Y:S02]  /*09e0*/  IMAD.MOV.U32 R108, RZ, RZ, -0x1 ;  /* 0xffffffffff6c7424 */ /* 0x000fe400078e00ff */
[----:B------:R-:W-:Y:S01]  /*09f0*/  IMAD.MOV.U32 R107, RZ, RZ, -0x1 ;  /* 0xffffffffff6b7424 */ /* 0x000fe200078e00ff */
[----:B------:R-:W-:-:S13]  /*0a00*/  ISETP.GE.U32.AND.EX P0, PT, R17, UR5, PT, P0 ;  /* 0x0000000511007c0c */ /* 0x000fda000bf06100 */
[----:B------:R-:W-:Y:S05]  /*0a10*/  @P0 BRA `(.L_x_8) ;  /* 0x0000000400280947 */ /* 0x000fea0003800000 */
[----:B------:R-:W0:Y:S01]  /*0a20*/  LDC.64 R24, c[0x0][0x628] ;  /* 0x00018a00ff187b82 */ /* 0x000e220000000a00 */
[----:B------:R-:W-:Y:S02]  /*0a30*/  IMAD.MOV.U32 R8, RZ, RZ, R16 ;  /* 0x000000ffff087224 */ /* 0x000fe400078e0010 */
[----:B------:R-:W-:-:S05]  /*0a40*/  IMAD.MOV.U32 R9, RZ, RZ, R17 ;  /* 0x000000ffff097224 */ /* 0x000fca00078e0011 */
[----:B------:R-:W1:Y:S08]  /*0a50*/  LDC R0, c[0x0][0x630] ;  /* 0x00018c00ff007b82 */ /* 0x000e700000000800 */
[----:B------:R-:W2:Y:S01]  /*0a60*/  LDC.64 R26, c[0x0][0x620] ;  /* 0x00018800ff1a7b82 */ /* 0x000ea20000000a00 */
[----:B0-----:R-:W-:-:S04]  /*0a70*/  ISETP.NE.U32.AND P0, PT, R24, RZ, PT ;  /* 0x000000ff1800720c */ /* 0x001fc80003f05070 */
[----:B------:R-:W-:-:S13]  /*0a80*/  ISETP.NE.AND.EX P0, PT, R25, RZ, PT, P0 ;  /* 0x000000ff1900720c */ /* 0x000fda0003f05300 */
[----:B-12---:R-:W-:Y:S05]  /*0a90*/  @!P0 BRA `(.L_x_9) ;  /* 0x0000000000288947 */ /* 0x006fea0003800000 */
[----:B------:R-:W0:Y:S02]  /*0aa0*/  LDC R13, c[0x0][0x634] ;  /* 0x00018d00ff0d7b82 */ /* 0x000e240000000800 */
[----:B0-----:R-:W-:-:S05]  /*0ab0*/  IADD3 R13, P0, R16, R13, RZ ;  /* 0x0000000d100d7210 */ /* 0x001fca0007f1e0ff */
[----:B------:R-:W-:-:S04]  /*0ac0*/  IMAD.X R15, RZ, RZ, R17, P0 ;  /* 0x000000ffff0f7224 */ /* 0x000fc800000e0611 */
[----:B------:R-:W-:-:S04]  /*0ad0*/  IMAD.WIDE.U32 R8, R15, R24, RZ ;  /* 0x000000180f087225 */ /* 0x000fc800078e00ff */
[----:B------:R-:W-:-:S04]  /*0ae0*/  IMAD.WIDE.U32 R10, P0, R13, R25, R8 ;  /* 0x000000190d0a7225 */ /* 0x000fc80007800008 */
[----:B------:R-:W-:-:S04]  /*0af0*/  IMAD.WIDE.U32 R8, R13, R24, RZ ;  /* 0x000000180d087225 */ /* 0x000fc800078e00ff */
[----:B------:R-:W-:Y:S01]  /*0b00*/  IMAD.X R13, RZ, RZ, RZ, P0 ;  /* 0x000000ffff0d7224 */ /* 0x000fe200000e06ff */
[----:B------:R-:W-:Y:S01]  /*0b10*/  IADD3 RZ, P0, R9, R10, RZ ;  /* 0x0000000a09ff7210 */ /* 0x000fe20007f1e0ff */
[----:B------:R-:W-:-:S04]  /*0b20*/  IMAD.MOV.U32 R12, RZ, RZ, R11 ;  /* 0x000000ffff0c7224 */ /* 0x000fc800078e000b */
[----:B------:R-:W-:-:S08]  /*0b30*/  IMAD.WIDE.U32.X R8, R15, R25, R12, P0 ;  /* 0x000000190f087225 */ /* 0x000fd000000e040c */
.L_x_9:
[----:B------:R-:W0:Y:S01]  /*0b40*/  LDC.64 R24, c[0x0][0x640] ;  /* 0x00019000ff187b82 */ /* 0x000e220000000a00 */
[-CC-:B------:R-:W-:Y:S01]  /*0b50*/  SHF.R.U64 R107, R8, R0.reuse, R9.reuse ;  /* 0x00000000086b7219 */ /* 0x180fe20000001209 */
[----:B------:R-:W-:Y:S01]  /*0b60*/  IMAD R30, R7, R21, R4 ;  /* 0x00000015071e7224 */ /* 0x000fe200078e0204 */
[----:B------:R-:W-:Y:S01]  /*0b70*/  SHF.R.U32.HI R0, RZ, R0, R9 ;  /* 0x00000000ff007219 */ /* 0x000fe20000011609 */
[----:B------:R-:W-:Y:S01]  /*0b80*/  IMAD.MOV.U32 R21, RZ, RZ, 0x1 ;  /* 0x00000001ff157424 */ /* 0x000fe200078e00ff */
[----:B------:R-:W-:-:S03]  /*0b90*/  IADD3 R5, P0, RZ, -R107, RZ ;  /* 0x8000006bff057210 */ /* 0x000fc60007f1e0ff */
[----:B------:R-:W1:Y:S02]  /*0ba0*/  LDC R6, c[0x0][0x618] ;  /* 0x00018600ff067b82 */ /* 0x000e640000000800 */
[----:B------:R-:W-:-:S04]  /*0bb0*/  IMAD.X R9, RZ, RZ, ~R0, P0 ;  /* 0x000000ffff097224 */ /* 0x000fc800000e0e00 */
[-C--:B------:R-:W-:Y:S02]  /*0bc0*/  IMAD R0, R9, R26.reuse, RZ ;  /* 0x0000001a09007224 */ /* 0x080fe400078e02ff */
[----:B------:R-:W2:Y:S01]  /*0bd0*/  LDC R11, c[0x0][0x608] ;  /* 0x00018200ff0b7b82 */ /* 0x000ea20000000800 */
[----:B------:R-:W-:-:S04]  /*0be0*/  IMAD.WIDE.U32 R8, R5, R26, R16 ;  /* 0x0000001a05087225 */ /* 0x000fc800078e0010 */
[----:B------:R-:W-:-:S03]  /*0bf0*/  IMAD R5, R5, R27, R0 ;  /* 0x0000001b05057224 */ /* 0x000fc600078e0200 */
[----:B------:R-:W3:Y:S01]  /*0c00*/  LDC R12, c[0x0][0x658] ;  /* 0x00019600ff0c7b82 */ /* 0x000ee20000000800 */
[----:B0-----:R-:W-:Y:S01]  /*0c10*/  ISETP.NE.U32.AND P0, PT, R24, RZ, PT ;  /* 0x000000ff1800720c */ /* 0x001fe20003f05070 */
[----:B------:R-:W-:Y:S02]  /*0c20*/  IMAD.IADD R5, R9, 0x1, R5 ;  /* 0x0000000109057824 */ /* 0x000fe400078e0205 */
[----:B------:R-:W-:Y:S01]  /*0c30*/  IMAD.MOV.U32 R9, RZ, RZ, -0x1 ;  /* 0xffffffffff097424 */ /* 0x000fe200078e00ff */
[----:B------:R-:W-:-:S03]  /*0c40*/  ISETP.NE.AND.EX P0, PT, R25, RZ, PT, P0 ;  /* 0x000000ff1900720c */ /* 0x000fc60003f05300 */
[----:B------:R-:W0:Y:S01]  /*0c50*/  LDC R15, c[0x0][0x600] ;  /* 0x00018000ff0f7b82 */ /* 0x000e220000000800 */
[-CC-:B-1----:R-:W-:Y:S02]  /*0c60*/  SHF.R.U64 R13, R8, R6.reuse, R5.reuse ;  /* 0x00000006080d7219 */ /* 0x182fe40000001205 */
[----:B------:R-:W-:-:S05]  /*0c70*/  SHF.R.U32.HI R0, RZ, R6, R5 ;  /* 0x00000006ff007219 */ /* 0x000fca0000011605 */
[----:B------:R-:W1:Y:S01]  /*0c80*/  LDC R14, c[0x0][0x648] ;  /* 0x00019200ff0e7b82 */ /* 0x000e620000000800 */
[-CC-:B--2---:R-:W-:Y:S02]  /*0c90*/  SHF.R.U64 R27, R13, R11.reuse, R0.reuse ;  /* 0x0000000b0d1b7219 */ /* 0x184fe40000001200 */
[----:B------:R-:W-:-:S05]  /*0ca0*/  SHF.R.U32.HI R5, RZ, R11, R0 ;  /* 0x0000000bff057219 */ /* 0x000fca0000011600 */
[----:B------:R-:W2:Y:S01]  /*0cb0*/  LDC R20, c[0x0][0x638] ;  /* 0x00018e00ff147b82 */ /* 0x000ea20000000800 */
[-CC-:B---3--:R-:W-:Y:S02]  /*0cc0*/  SHF.R.U64 R28, R27, R12.reuse, R5.reuse ;  /* 0x0000000c1b1c7219 */ /* 0x188fe40000001205 */
[-C--:B------:R-:W-:Y:S02]  /*0cd0*/  SHF.L.U32 R0, R9, R12.reuse, RZ ;  /* 0x0000000c09007219 */ /* 0x080fe400000006ff */
[----:B------:R-:W-:Y:S01]  /*0ce0*/  SHF.R.U32.HI R5, RZ, R12, R5 ;  /* 0x0000000cff057219 */ /* 0x000fe20000011605 */
[----:B------:R-:W-:Y:S01]  /*0cf0*/  IMAD.MOV.U32 R4, RZ, RZ, R28 ;  /* 0x000000ffff047224 */ /* 0x000fe200078e001c */
[----:B------:R-:W-:Y:S01]  /*0d00*/  LOP3.LUT R10, RZ, R0, RZ, 0x33, !PT ;  /* 0x00000000ff0a7212 */ /* 0x000fe200078e33ff */
[----:B------:R-:W3:Y:S01]  /*0d10*/  LDC R26, c[0x0][0x610] ;  /* 0x00018400ff1a7b82 */ /* 0x000ee20000000800 */
[----:B------:R-:W-:Y:S05]  /*0d20*/  @!P0 BRA `(.L_x_10) ;  /* 0x0000000000288947 */ /* 0x000fea0003800000 */
[----:B------:R-:W4:Y:S02]  /*0d30*/  LDC R9, c[0x0][0x64c] ;  /* 0x00019300ff097b82 */ /* 0x000f240000000800 */
[----:B----4-:R-:W-:-:S05]  /*0d40*/  IADD3 R9, P0, R28, R9, RZ ;  /* 0x000000091c097210 */ /* 0x010fca0007f1e0ff */
        /* <DEDUP_REMOVED lines=8> */
.L_x_10:
[----:B-1----:R-:W-:Y:S01]  /*0dd0*/  SHF.R.U64 R4, R4, R14, R5 ;  /* 0x0000000e04047219 */ /* 0x002fe20000001205 */
[----:B0-----:R-:W-:Y:S01]  /*0de0*/  VIADD R6, R15, 0xffffffff ;  /* 0xffffffff0f067836 */ /* 0x001fe20000000000 */
[----:B------:R-:W-:Y:S02]  /*0df0*/  SHF.L.U32 R0, R21, R12, RZ ;  /* 0x0000000c15007219 */ /* 0x000fe400000006ff */
[----:B------:R-:W-:Y:S01]  /*0e00*/  LOP3.LUT R5, R27, R10, RZ, 0xc0, !PT ;  /* 0x0000000a1b057212 */ /* 0x000fe200078ec0ff */
[----:B------:R-:W-:Y:S01]  /*0e10*/  IMAD.MOV R7, RZ, RZ, -R4 ;  /* 0x000000ffff077224 */ /* 0x000fe200078e0a04 */
[----:B------:R-:W-:Y:S02]  /*0e20*/  SEL R3, R3, R30, !P1 ;  /* 0x0000001e03037207 */ /* 0x000fe40004800000 */
[----:B------:R-:W-:Y:S01]  /*0e30*/  LOP3.LUT R6, R13, R6, RZ, 0xc0, !PT ;  /* 0x000000060d067212 */ /* 0x000fe200078ec0ff */
[----:B------:R-:W-:Y:S02]  /*0e40*/  IMAD R4, R0, R4, R5 ;  /* 0x0000000400047224 */ /* 0x000fe400078e0205 */
[----:B--2---:R-:W-:-:S02]  /*0e50*/  IMAD R0, R7, R20, R28 ;  /* 0x0000001407007224 */ /* 0x004fc400078e021c */
[----:B---3--:R-:W-:Y:S02]  /*0e60*/  IMAD R3, R4, R26, R3 ;  /* 0x0000001a04037224 */ /* 0x008fe400078e0203 */
[----:B------:R-:W-:Y:S02]  /*0e70*/  IMAD R106, R0, R15, R6 ;  /* 0x0000000f006a7224 */ /* 0x000fe400078e0206 */
[----:B------:R-:W-:-:S03]  /*0e80*/  IMAD.MOV.U32 R4, RZ, RZ, 0x1 ;  /* 0x00000001ff047424 */ /* 0x000fc600078e00ff */
[----:B------:R-:W-:Y:S02]  /*0e90*/  SEL R108, R106, R3, !P1 ;  /* 0x000000036a6c7207 */ /* 0x000fe40004800000 */
[----:B------:R-:W-:Y:S02]  /*0ea0*/  PRMT R0, R4, 0x7610, R0 ;  /* 0x0000761004007816 */ /* 0x000fe40000000000 */
[----:B------:R-:W-:-:S07]  /*0eb0*/  SEL R106, R3, R106, !P1 ;  /* 0x0000006a036a7207 */ /* 0x000fce0004800000 */
.L_x_8:
[----:B------:R-:W-:-:S08]  /*0ec0*/  NOP ;  /* 0x0000000000007918 */ /* 0x000fd00000000000 */
[----:B------:R-:W0:Y:S02]  /*0ed0*/  USETMAXREG.TRY_ALLOC.CTAPOOL UP0, 0xe8 ;  /* 0x000000e8000079c8 */ /* 0x000e240008000600 */
[----:B0-----:R-:W-:-:S13]  /*0ee0*/  PLOP3.LUT P0, PT, PT, PT, UP0, 0x80, 0x0 ;  /* 0x000000000000781c */ /* 0x001fda0003f0f008 */
[----:B------:R-:W-:Y:S05]  /*0ef0*/  @!P0 BRA `(.L_x_8) ;  /* 0xfffffffc00f08947 */ /* 0x000fea000383ffff */
[----:B------:R-:W-:Y:S01]  /*0f00*/  ULDC.64 UR4, c[0x0][0x598] ;  /* 0x0001660000047ab9 */ /* 0x000fe20000000a00 */
[----:B------:R-:W-:Y:S01]  /*0f10*/  ULDC.64 UR36, c[0x0][0x208] ;  /* 0x0000820000247ab9 */ /* 0x000fe20000000a00 */
[----:B------:R-:W-:-:S04]  /*0f20*/  ISETP.NE.U32.AND P0, PT, RZ, UR4, PT ;  /* 0x00000004ff007c0c */ /* 0x000fc8000bf05070 */
[----:B------:R-:W-:-:S13]  /*0f30*/  ISETP.NE.AND.EX P0, PT, RZ, UR5, PT, P0 ;  /* 0x00000005ff007c0c */ /* 0x000fda000bf05300 */
[----:B------:R-:W-:Y:S05]  /*0f40*/  @!P0 BRA `(.L_x_11) ;  /* 0x00000000001c8947 */ /* 0x000fea0003800000 */
[----:B------:R-:W0:Y:S02]  /*0f50*/  LDC.64 R4, c[0x0][0x598] ;  /* 0x00016600ff047b82 */ /* 0x000e240000000a00 */
[----:B0-----:R-:W2:Y:S02]  /*0f60*/  LDG.E.64 R4, desc[UR36][R4.64] ;  /* 0x0000002404047981 */ /* 0x001ea4000c1e1b00 */
[----:B--2---:R-:W-:-:S04]  /*0f70*/  ISETP.NE.U32.AND P0, PT, R4, RZ, PT ;  /* 0x000000ff0400720c */ /* 0x004fc80003f05070 */
[----:B------:R-:W-:-:S13]  /*0f80*/  ISETP.NE.AND.EX P0, PT, R5, RZ, PT, P0 ;  /* 0x000000ff0500720c */ /* 0x000fda0003f05300 */
[----:B------:R-:W-:Y:S05]  /*0f90*/  @!P0 BRA `(.L_x_11) ;  /* 0x0000000000088947 */ /* 0x000fea0003800000 */
[----:B------:R0:W5:Y:S01]  /*0fa0*/  LD.E R104, desc[UR36][R4.64] ;  /* 0x0000002404687980 */ /* 0x000162000c101900 */
[----:B------:R-:W-:Y:S05]  /*0fb0*/  BRA `(.L_x_12) ;  /* 0x0000000000247947 */ /* 0x000fea0003800000 */
.L_x_11:
[----:B------:R-:W-:Y:S02]  /*0fc0*/  ULDC.64 UR4, c[0x0][0x588] ;  /* 0x0001620000047ab9 */ /* 0x000fe40000000a00 */
[----:B------:R-:W-:-:S04]  /*0fd0*/  ISETP.NE.U32.AND P0, PT, RZ, UR4, PT ;  /* 0x00000004ff007c0c */ /* 0x000fc8000bf05070 */
[----:B------:R-:W-:-:S13]  /*0fe0*/  ISETP.NE.AND.EX P0, PT, RZ, UR5, PT, P0 ;  /* 0x00000005ff007c0c */ /* 0x000fda000bf05300 */
[----:B------:R-:W-:Y:S05]  /*0ff0*/  @!P0 BRA `(.L_x_13) ;  /* 0x00000000000c8947 */ /* 0x000fea0003800000 */
[----:B------:R-:W0:Y:S02]  /*1000*/  LDC.64 R104, c[0x0][0x588] ;  /* 0x00016200ff687b82 */ /* 0x000e240000000a00 */
[----:B0-----:R1:W5:Y:S01]  /*1010*/  LDG.E R104, desc[UR36][R104.64] ;  /* 0x0000002468687981 */ /* 0x001362000c1e1900 */
[----:B------:R-:W-:Y:S05]  /*1020*/  BRA `(.L_x_12) ;  /* 0x0000000000087947 */ /* 0x000fea0003800000 */
.L_x_13:
[----:B------:R-:W-:Y:S02]  /*1030*/  ULDC UR4, c[0x0][0x580] ;  /* 0x0001600000047ab9 */ /* 0x000fe40000000800 */
[----:B------:R-:W-:-:S07]  /*1040*/  IMAD.U32 R104, RZ, RZ, UR4 ;  /* 0x00000004ff687e24 */ /* 0x000fce000f8e00ff */
.L_x_12:
[----:B------:R-:W-:Y:S02]  /*1050*/  ULDC.64 UR4, c[0x0][0x5a0] ;  /* 0x0001680000047ab9 */ /* 0x000fe40000000a00 */
[----:B------:R-:W-:-:S04]  /*1060*/  ISETP.NE.U32.AND P0, PT, RZ, UR4, PT ;  /* 0x00000004ff007c0c */ /* 0x000fc8000bf05070 */
[----:B------:R-:W-:-:S13]  /*1070*/  ISETP.NE.AND.EX P0, PT, RZ, UR5, PT, P0 ;  /* 0x00000005ff007c0c */ /* 0x000fda000bf05300 */
[----:B------:R-:W-:Y:S05]  /*1080*/  @!P0 BRA `(.L_x_14) ;  /* 0x00000000001c8947 */ /* 0x000fea0003800000 */
[----:B0-----:R-:W0:Y:S02]  /*1090*/  LDC.64 R4, c[0x0][0x5a0] ;  /* 0x00016800ff047b82 */ /* 0x001e240000000a00 */
[----:B0-----:R-:W2:Y:S02]  /*10a0*/  LDG.E.64 R4, desc[UR36][R4.64] ;  /* 0x0000002404047981 */ /* 0x001ea4000c1e1b00 */
[----:B--2---:R-:W-:-:S04]  /*10b0*/  ISETP.NE.U32.AND P0, PT, R4, RZ, PT ;  /* 0x000000ff0400720c */ /* 0x004fc80003f05070 */
[----:B------:R-:W-:-:S13]  /*10c0*/  ISETP.NE.AND.EX P0, PT, R5, RZ, PT, P0 ;  /* 0x000000ff0500720c */ /* 0x000fda0003f05300 */
[----:B------:R-:W-:Y:S05]  /*10d0*/  @!P0 BRA `(.L_x_14) ;  /* 0x0000000000088947 */ /* 0x000fea0003800000 */
[----:B-1----:R0:W5:Y:S01]  /*10e0*/  LD.E R105, desc[UR36][R4.64] ;  /* 0x0000002404697980 */ /* 0x002162000c101900 */
[----:B------:R-:W-:Y:S05]  /*10f0*/  BRA `(.L_x_15) ;  /* 0x0000000000247947 */ /* 0x000fea0003800000 */
.L_x_14:
[----:B------:R-:W-:Y:S02]  /*1100*/  ULDC.64 UR4, c[0x0][0x590] ;  /* 0x0001640000047ab9 */ /* 0x000fe40000000a00 */
[----:B------:R-:W-:-:S04]  /*1110*/  ISETP.NE.U32.AND P0, PT, RZ, UR4, PT ;  /* 0x00000004ff007c0c */ /* 0x000fc8000bf05070 */
[----:B------:R-:W-:-:S13]  /*1120*/  ISETP.NE.AND.EX P0, PT, RZ, UR5, PT, P0 ;  /* 0x00000005ff007c0c */ /* 0x000fda000bf05300 */
[----:B------:R-:W-:Y:S05]  /*1130*/  @!P0 BRA `(.L_x_16) ;  /* 0x00000000000c8947 */ /* 0x000fea0003800000 */
[----:B0-----:R-:W1:Y:S02]  /*1140*/  LDC.64 R4, c[0x0][0x590] ;  /* 0x00016400ff047b82 */ /* 0x001e640000000a00 */
[----:B-1----:R1:W5:Y:S01]  /*1150*/  LDG.E R105, desc[UR36][R4.64] ;  /* 0x0000002404697981 */ /* 0x002362000c1e1900 */
[----:B------:R-:W-:Y:S05]  /*1160*/  BRA `(.L_x_15) ;  /* 0x0000000000087947 */ /* 0x000fea0003800000 */
.L_x_16:
[----:B------:R-:W-:Y:S02]  /*1170*/  ULDC UR4, c[0x0][0x584] ;  /* 0x0001610000047ab9 */ /* 0x000fe40000000800 */
[----:B-1----:R-:W-:-:S07]  /*1180*/  IMAD.U32 R105, RZ, RZ, UR4 ;  /* 0x00000004ff697e24 */ /* 0x002fce000f8e00ff */
.L_x_15:
[----:B------:R-:W-:-:S13]  /*1190*/  LOP3.LUT P0, RZ, R0, 0xff, RZ, 0xc0, !PT ;  /* 0x000000ff00ff7812 */ /* 0x000fda000780c0ff */
[----:B------:R-:W-:Y:S05]  /*11a0*/  @!P0 EXIT ;  /* 0x000000000000894d */ /* 0x000fea0003800000 */
[----:B------:R-:W-:Y:S01]  /*11b0*/  ULDC UR4, c[0x0][0x28c] ;  /* 0x0000a30000047ab9 */ /* 0x000fe20000000800 */
[----:B------:R-:W-:Y:S01]  /*11c0*/  LOP3.LUT R112, R19, 0x1, RZ, 0xfc, !PT ;  /* 0x0000000113707812 */ /* 0x000fe200078efcff */
[----:B------:R-:W-:Y:S01]  /*11d0*/  UIADD3 UR4, UR4, 0x3f, URZ ;  /* 0x0000003f04047890 */ /* 0x000fe2000fffe03f */
[----:B------:R-:W-:Y:S01]  /*11e0*/  UMOV UR38, URZ ;  /* 0x0000003f00267c82 */ /* 0x000fe20008000000 */
[----:B------:R-:W-:Y:S02]  /*11f0*/  UMOV UR39, URZ ;  /* 0x0000003f00277c82 */ /* 0x000fe40008000000 */
[----:B------:R-:W-:-:S04]  /*1200*/  USHF.R.S32.HI UR5, URZ, 0x1f, UR4 ;  /* 0x0000001f3f057899 */ /* 0x000fc80008011404 */
[----:B------:R-:W-:-:S04]  /*1210*/  ULEA.HI UR5, UR5, UR4, URZ, 0x6 ;  /* 0x0000000405057291 */ /* 0x000fc8000f8f303f */
[----:B------:R-:W-:-:S12]  /*1220*/  USHF.R.S32.HI UR40, URZ, 0x6, UR5 ;  /* 0x000000063f287899 */ /* 0x000fd80008011405 */
.L_x_196:
[----:B------:R-:W-:Y:S01]  /*1230*/  LOP3.LUT R0, R18, 0x80, RZ, 0xc0, !PT ;  /* 0x0000008012007812 */ /* 0x000fe200078ec0ff */
[----:B--2---:R-:W2:Y:S01]  /*1240*/  S2UR UR7, SR_CgaCtaId ;  /* 0x00000000000779c3 */ /* 0x004ea20000008800 */
[----:B------:R-:W-:Y:S02]  /*1250*/  UMOV UR6, 0x400 ;  /* 0x0000040000067882 */ /* 0x000fe40000000000 */
[----:B------:R-:W-:-:S06]  /*1260*/  SHF.R.U32.HI R0, RZ, 0x7, R0 ;  /* 0x00000007ff007819 */ /* 0x000fcc0000011600 */
[----:B---3--:R-:W3:Y:S01]  /*1270*/  SHFL.IDX PT, R0, R0, RZ, 0x1f ;  /* 0x00001fff00007589 */ /* 0x008ee200000e0000 */
[----:B--2---:R-:W-:Y:S01]  /*1280*/  ULEA UR42, UR7, UR6, 0x18 ;  /* 0x00000006072a7291 */ /* 0x004fe2000f8ec03f */
[----:B---3--:R-:W-:-:S13]  /*1290*/  R2UR UR4, R0 ;  /* 0x00000000000472ca */ /* 0x008fda00000e0000 */
[----:B------:R-:W-:-:S04]  /*12a0*/  ULEA.HI UR5, UR4, UR4, URZ, 0x1 ;  /* 0x0000000404057291 */ /* 0x000fc8000f8f083f */
[----:B------:R-:W-:-:S04]  /*12b0*/  ULOP3.LUT UR5, UR5, 0x7fffe, URZ, 0xc0, !UPT ;  /* 0x0007fffe05057892 */ /* 0x000fc8000f8ec03f */
[----:B------:R-:W-:-:S03]  /*12c0*/  UIADD3 UR5, UR4, -UR5, URZ ;  /* 0x8000000504057290 */ /* 0x000fc6000fffe03f */
[----:B------:R-:W-:Y:S01]  /*12d0*/  ULDC UR4, c[0x0][0x28c] ;  /* 0x0000a30000047ab9 */ /* 0x000fe20000000800 */
[----:B------:R-:W-:Y:S01]  /*12e0*/  ULEA UR5, UR5, UR42, 0xd ;  /* 0x0000002a05057291 */ /* 0x000fe2000f8e683f */
[----:B------:R-:W-:-:S03]  /*12f0*/  ISETP.LT.AND P0, PT, RZ, UR4, PT ;  /* 0x00000004ff007c0c */ /* 0x000fc6000bf01270 */
[----:B------:R-:W-:-:S04]  /*1300*/  UIADD3 UR5, UR5, 0x180, URZ ;  /* 0x0000018005057890 */ /* 0x000fc8000fffe03f */
[----:B------:R-:W-:-:S04]  /*1310*/  USHF.R.U32.HI UR5, URZ, 0x4, UR5 ;  /* 0x000000043f057899 */ /* 0x000fc80008011605 */
[----:B------:R-:W-:Y:S02]  /*1320*/  ULOP3.LUT UR41, UR5, 0x3fff, URZ, 0xc0, !UPT ;  /* 0x00003fff05297892 */ /* 0x000fe4000f8ec03f */
[----:B-1--45:R-:W-:Y:S10]  /*1330*/  @P0 BRA `(.L_x_17) ;  /* 0x0000000000400947 */ /* 0x032ff40003800000 */
[----:B------:R-:W-:Y:S01]  /*1340*/  MOV R0, 0x0 ;  /* 0x0000000000007802 */ /* 0x000fe20000000f00 */
[----:B------:R-:W-:Y:S01]  /*1350*/  ULDC.64 UR4, c[0x4][0x68] ;  /* 0x01001a0000047ab9 */ /* 0x000fe20000000a00 */
[----:B------:R-:W-:Y:S01]  /*1360*/  ULDC.64 UR6, c[0x4][0x8] ;  /* 0x0100020000067ab9 */ /* 0x000fe20000000a00 */
[----:B01----:R-:W-:Y:S01]  /*1370*/  IMAD.U32 R4, RZ, RZ, UR4 ;  /* 0x00000004ff047e24 */ /* 0x003fe2000f8e00ff */
[----:B------:R0:W1:Y:S01]  /*1380*/  LDC.64 R14, c[0x4][R0] ;  /* 0x01000000000e7b82 */ /* 0x0000620000000a00 */
[----:B------:R-:W-:Y:S01]  /*1390*/  IMAD.U32 R5, RZ, RZ, UR5 ;  /* 0x00000005ff057e24 */ /* 0x000fe2000f8e00ff */
[----:B------:R-:W-:Y:S01]  /*13a0*/  ULDC.64 UR4, c[0x4][0x70] ;  /* 0x01001c0000047ab9 */ /* 0x000fe20000000a00 */
[----:B------:R-:W-:Y:S02]  /*13b0*/  IMAD.U32 R10, RZ, RZ, UR6 ;  /* 0x00000006ff0a7e24 */ /* 0x000fe4000f8e00ff */
[----:B------:R-:W-:Y:S02]  /*13c0*/  IMAD.U32 R6, RZ, RZ, UR4 ;  /* 0x00000004ff067e24 */ /* 0x000fe4000f8e00ff */
[----:B------:R-:W-:-:S02]  /*13d0*/  IMAD.U32 R7, RZ, RZ, UR5 ;  /* 0x00000005ff077e24 */ /* 0x000fc4000f8e00ff */
[----:B------:R-:W-:Y:S02]  /*13e0*/  IMAD.U32 R11, RZ, RZ, UR7 ;  /* 0x00000007ff0b7e24 */ /* 0x000fe4000f8e00ff */
[----:B------:R-:W-:Y:S02]  /*13f0*/  IMAD.MOV.U32 R8, RZ, RZ, 0x1e1 ;  /* 0x000001e1ff087424 */ /* 0x000fe400078e00ff */
[----:B------:R-:W-:Y:S02]  /*1400*/  IMAD.MOV.U32 R12, RZ, RZ, 0x1 ;  /* 0x00000001ff0c7424 */ /* 0x000fe400078e00ff */
[----:B0-----:R-:W-:-:S07]  /*1410*/  IMAD.MOV.U32 R13, RZ, RZ, RZ ;  /* 0x000000ffff0d7224 */ /* 0x001fce00078e00ff */
[----:B------:R-:W-:-:S07]  /*1420*/  LEPC R20, `(.L_x_17) ;  /* 0x000000001014794e */ /* 0x000fce0000000000 */
[----:B-1---5:R-:W-:Y:S05]  /*1430*/  CALL.ABS.NOINC R14 ;  /* 0x000000000e007343 */ /* 0x022fea0003c00000 */
.L_x_17:
[----:B------:R-:W-:-:S13]  /*1440*/  ISETP.NE.AND P0, PT, R112, 0x3, PT ;  /* 0x000000037000780c */ /* 0x000fda0003f05270 */
[----:B------:R-:W-:Y:S05]  /*1450*/  @!P0 BRA `(.L_x_18) ;  /* 0x0000000000048947 */ /* 0x000fea0003800000 */
[----:B------:R-:W-:Y:S01]  /*1460*/  BPT.TRAP 0x1 ;  /* 0x000000040000795c */ /* 0x000fe20000300000 */
.L_x_18:
[----:B------:R-:W-:Y:S02]  /*1470*/  IMAD.U32 R3, RZ, RZ, UR39 ;  /* 0x00000027ff037e24 */ /* 0x000fe4000f8e00ff */
[----:B------:R-:W-:-:S03]  /*1480*/  IMAD.U32 R0, RZ, RZ, UR38 ;  /* 0x00000026ff007e24 */ /* 0x000fc6000f8e00ff */
[----:B------:R-:W-:Y:S02]  /*1490*/  LEA R3, R3, UR42, 0x3 ;  /* 0x0000002a03037c11 */ /* 0x000fe4000f8e18ff */
[----:B------:R-:W-:-:S04]  /*14a0*/  SHF.L.U32 R0, R0, 0x1f, RZ ;  /* 0x0000001f00007819 */ /* 0x000fc800000006ff */
[----:B------:R2:W3:Y:S01]  /*14b0*/  SYNCS.PHASECHK.TRANS64.TRYWAIT P1, [R3+URZ], R0 ;  /* 0x00000000030075a7 */ /* 0x0004e2000802017f */
[----:B------:R-:W-:Y:S05]  /*14c0*/  @!P0 BRA `(.L_x_19) ;  /* 0x0000000000048947 */ /* 0x000fea0003800000 */
[----:B------:R-:W-:Y:S01]  /*14d0*/  BPT.TRAP 0x1 ;  /* 0x000000040000795c */ /* 0x000fe20000300000 */
.L_x_19:
[----:B---3--:R-:W-:Y:S05]  /*14e0*/  @P1 BRA `(.L_x_20) ;  /* 0x0000000000081947 */ /* 0x008fea0003800000 */
[----:B------:R-:W3:Y:S02]  /*14f0*/  SYNCS.PHASECHK.TRANS64.TRYWAIT P1, [R3+URZ], R0 ;  /* 0x00000000030075a7 */ /* 0x000ee4000802017f */
[----:B---3--:R-:W-:Y:S05]  /*1500*/  @!P1 BRA `(.L_x_21) ;  /* 0x0000008400309947 */ /* 0x008fea0003800000 */
.L_x_20:
[----:B------:R-:W-:-:S04]  /*1510*/  UISETP.LT.AND UP0, UPT, UR40, 0x1, UPT ;  /* 0x000000012800788c */ /* 0x000fc8000bf01270 */
[----:B------:R-:W-:-:S04]  /*1520*/  USEL UR4, UR40, 0x1, UP0 ;  /* 0x0000000128047887 */ /* 0x000fc80008000000 */
[----:B------:R-:W-:-:S06]  /*1530*/  UIADD3 UR4, UR40, -UR4, URZ ;  /* 0x8000000428047290 */ /* 0x000fcc000fffe03f */
[----:B--23--:R-:W-:Y:S01]  /*1540*/  IMAD.U32 R0, RZ, RZ, UR4 ;  /* 0x00000004ff007e24 */ /* 0x00cfe2000f8e00ff */
[----:B------:R-:W-:Y:S05]  /*1550*/  WARPSYNC.ALL ;  /* 0x0000000000007948 */ /* 0x000fea0003800000 */
[----:B------:R-:W-:Y:S01]  /*1560*/  ISETP.GE.AND P1, PT, R0, 0x1, PT ;  /* 0x000000010000780c */ /* 0x000fe20003f26270 */
[----:B------:R-:W-:Y:S01]  /*1570*/  UIADD3 UR4, UR42, 0x18180, URZ ;  /* 0x000181802a047890 */ /* 0x000fe2000fffe03f */
[----:B------:R-:W-:Y:S01]  /*1580*/  WARPGROUP.ARRIVE ;  /* 0x00000000000079c5 */ /* 0x000fe20000000000 */
[----:B------:R-:W-:Y:S01]  /*1590*/  UMOV UR9, 0x40000040 ;  /* 0x4000004000097882 */ /* 0x000fe20000000000 */
[----:B------:R-:W-:Y:S01]  /*15a0*/  UMOV UR11, 0x40000040 ;  /* 0x40000040000b7882 */ /* 0x000fe20000000000 */
[----:B------:R-:W-:-:S02]  /*15b0*/  USHF.R.U32.HI UR5, URZ, 0x4, UR4 ;  /* 0x000000043f057899 */ /* 0x000fc40008011604 */
[----:B------:R-:W-:Y:S02]  /*15c0*/  ULOP3.LUT UR4, UR41, 0x10000, URZ, 0xfc, !UPT ;  /* 0x0001000029047892 */ /* 0x000fe4000f8efc3f */
[----:B------:R-:W-:Y:S02]  /*15d0*/  ULOP3.LUT UR5, UR5, 0x3fff, URZ, 0xc0, !UPT ;  /* 0x00003fff05057892 */ /* 0x000fe4000f8ec03f */
[----:B------:R-:W-:Y:S02]  /*15e0*/  ULEA UR8, UR39, UR4, 0xa ;  /* 0x0000000427087291 */ /* 0x000fe4000f8e503f */
[----:B------:R-:W-:Y:S01]  /*15f0*/  ULOP3.LUT UR5, UR5, 0x10000, URZ, 0xfc, !UPT ;  /* 0x0001000005057892 */ /* 0x000fe2000f8efc3f */
[----:B------:R-:W-:Y:S01]  /*1600*/  UMOV UR13, UR9 ;  /* 0x00000009000d7c82 */ /* 0x000fe20008000000 */
[----:B------:R-:W-:Y:S02]  /*1610*/  UMOV UR15, 0x40000040 ;  /* 0x40000040000f7882 */ /* 0x000fe40000000000 */
[----:B------:R-:W-:Y:S01]  /*1620*/  UIMAD UR6, UR39, 0x500, UR5 ;  /* 0x00000500270678a4 */ /* 0x000fe2000f8e0205 */
[----:B------:R-:W-:Y:S01]  /*1630*/  UMOV UR12, UR8 ;  /* 0x00000008000c7c82 */ /* 0x000fe20008000000 */
[----:B------:R-:W-:-:S02]  /*1640*/  UMOV UR16, UR8 ;  /* 0x0000000800107c82 */ /* 0x000fc40008000000 */
[----:B------:R-:W-:Y:S02]  /*1650*/  UIADD3 UR14, UR6, 0x100, URZ ;  /* 0x00000100060e7890 */ /* 0x000fe4000fffe03f */
[----:B------:R-:W-:Y:S02]  /*1660*/  UIADD3 UR18, UR6, 0x200, URZ ;  /* 0x0000020006127890 */ /* 0x000fe4000fffe03f */
[----:B------:R-:W-:Y:S01]  /*1670*/  UMOV UR10, UR6 ;  /* 0x00000006000a7c82 */ /* 0x000fe20008000000 */
[----:B------:R-:W-:Y:S01]  /*1680*/  UMOV UR17, UR9 ;  /* 0x0000000900117c82 */ /* 0x000fe20008000000 */
[----:B------:R-:W-:Y:S01]  /*1690*/  HGMMA.64x32x16.F32.BF16 R88, gdesc[UR8], RZ, !UPT, gsb0 ;  /* 0x00600000085879f0 */ /* 0x000fe2000c0018ff */
[----:B------:R-:W-:Y:S01]  /*16a0*/  UMOV UR19, 0x40000040 ;  /* 0x4000004000137882 */ /* 0x000fe20000000000 */
[----:B------:R-:W-:Y:S02]  /*16b0*/  UIADD3 UR7, UR6, 0x300, URZ ;  /* 0x0000030006077890 */ /* 0x000fe4000fffe03f */
[----:B------:R-:W-:Y:S01]  /*16c0*/  UIADD3 UR10, UR6, 0x400, URZ ;  /* 0x00000400060a7890 */ /* 0x000fe2000fffe03f */
[----:B------:R-:W-:Y:S01]  /*16d0*/  UMOV UR11, 0x40000040 ;  /* 0x40000040000b7882 */ /* 0x000fe20000000000 */
[----:B------:R-:W-:-:S02]  /*16e0*/  WARPGROUP.DEPBAR.LE gsb0, 0x0 ;  /* 0x00008000000079c5 */ /* 0x000fc40000010000 */
[----:B------:R-:W-:-:S06]  /*16f0*/  WARPGROUP.ARRIVE ;  /* 0x00000000000079c5 */ /* 0x000fcc0000000000 */
[----:B------:R-:W-:Y:S01]  /*1700*/  HGMMA.64x32x16.F32.BF16 R72, gdesc[UR12], RZ, !UPT, gsb0 ;  /* 0x006000000c4879f0 */ /* 0x000fe2000c0018ff */
[----:B------:R-:W-:Y:S01]  /*1710*/  UMOV UR12, UR8 ;  /* 0x00000008000c7c82 */ /* 0x000fe20008000000 */
[----:B------:R-:W-:Y:S01]  /*1720*/  UMOV UR13, UR9 ;  /* 0x00000009000d7c82 */ /* 0x000fe20008000000 */
[----:B------:R-:W-:Y:S01]  /*1730*/  UMOV UR14, UR7 ;  /* 0x00000007000e7c82 */ /* 0x000fe20008000000 */
[----:B------:R-:W-:Y:S01]  /*1740*/  UMOV UR15, 0x40000040 ;  /* 0x40000040000f7882 */ /* 0x000fe20000000000 */
[----:B------:R-:W-:Y:S01]  /*1750*/  UIADD3 UR7, UR6, 0x202, URZ ;  /* 0x0000020206077890 */ /* 0x000fe2000fffe03f */
[----:B------:R-:W-:Y:S02]  /*1760*/  WARPGROUP.DEPBAR.LE gsb0, 0x0 ;  /* 0x00008000000079c5 */ /* 0x000fe40000010000 */
[----:B------:R-:W-:-:S06]  /*1770*/  WARPGROUP.ARRIVE ;  /* 0x00000000000079c5 */ /* 0x000fcc0000000000 */
[----:B------:R-:W-:Y:S01]  /*1780*/  HGMMA.64x32x16.F32.BF16 R56, gdesc[UR16], RZ, !UPT, gsb0 ;  /* 0x00600000103879f0 */ /* 0x000fe2000c0018ff */
[----:B------:R-:W-:Y:S01]  /*1790*/  UIADD3 UR18, UR6, 0x102, URZ ;  /* 0x0000010206127890 */ /* 0x000fe2000fffe03f */
[----:B------:R-:W-:Y:S01]  /*17a0*/  UMOV UR19, 0x40000040 ;  /* 0x4000004000137882 */ /* 0x000fe20000000000 */
[----:B------:R-:W-:Y:S02]  /*17b0*/  WARPGROUP.DEPBAR.LE gsb0, 0x0 ;  /* 0x00008000000079c5 */ /* 0x000fe40000010000 */
[----:B------:R-:W-:-:S06]  /*17c0*/  WARPGROUP.ARRIVE ;  /* 0x00000000000079c5 */ /* 0x000fcc0000000000 */
[----:B------:R-:W-:Y:S01]  /*17d0*/  HGMMA.64x32x16.F32.BF16 R40, gdesc[UR12], RZ, !UPT, gsb0 ;  /* 0x006000000c2879f0 */ /* 0x000fe2000c0018ff */
[----:B------:R-:W-:Y:S01]  /*17e0*/  UMOV UR12, UR8 ;  /* 0x00000008000c7c82 */ /* 0x000fe20008000000 */
[----:B------:R-:W-:Y:S01]  /*17f0*/  UMOV UR13, UR9 ;  /* 0x00000009000d7c82 */ /* 0x000fe20008000000 */
[----:B------:R-:W-:Y:S01]  /*1800*/  UMOV UR14, UR10 ;  /* 0x0000000a000e7c82 */ /* 0x000fe20008000000 */
[----:B------:R-:W-:Y:S01]  /*1810*/  UMOV UR15, 0x40000040 ;  /* 0x40000040000f7882 */ /* 0x000fe20000000000 */
[----:B------:R-:W-:Y:S02]  /*1820*/  UIADD3 UR9, UR6, 0x302, URZ ;  /* 0x0000030206097890 */ /* 0x000fe4000fffe03f */
[----:B------:R-:W-:Y:S01]  /*1830*/  UIADD3 UR10, UR6, 0x402, URZ ;  /* 0x00000402060a7890 */ /* 0x000fe2000fffe03f */
[----:B------:R-:W-:Y:S02]  /*1840*/  WARPGROUP.DEPBAR.LE gsb0, 0x0 ;  /* 0x00008000000079c5 */ /* 0x000fe40000010000 */
[----:B------:R-:W-:-:S06]  /*1850*/  WARPGROUP.ARRIVE ;  /* 0x00000000000079c5 */ /* 0x000fcc0000000000 */
[----:B------:R-:W-:Y:S01]  /*1860*/  HGMMA.64x32x16.F32.BF16 R24, gdesc[UR12], RZ, !UPT, gsb0 ;  /* 0x006000000c1879f0 */ /* 0x000fe2000c0018ff */
[----:B------:R-:W-:Y:S02]  /*1870*/  UIADD3 UR12, UR8, 0x2, URZ ;  /* 0x00000002080c7890 */ /* 0x000fe4000fffe03f */
[----:B------:R-:W-:Y:S01]  /*1880*/  UIADD3 UR14, UR6, 0x2, URZ ;  /* 0x00000002060e7890 */ /* 0x000fe2000fffe03f */
[----:B------:R-:W-:Y:S01]  /*1890*/  UMOV UR13, 0x40000040 ;  /* 0x40000040000d7882 */ /* 0x000fe20000000000 */
[----:B------:R-:W-:Y:S01]  /*18a0*/  UMOV UR15, 0x40000040 ;  /* 0x40000040000f7882 */ /* 0x000fe20000000000 */
[----:B------:R-:W-:Y:S02]  /*18b0*/  UMOV UR17, UR13 ;  /* 0x0000000d00117c82 */ /* 0x000fe40008000000 */
[----:B------:R-:W-:Y:S01]  /*18c0*/  UMOV UR16, UR12 ;  /* 0x0000000c00107c82 */ /* 0x000fe20008000000 */
[----:B------:R-:W-:Y:S02]  /*18d0*/  WARPGROUP.DEPBAR.LE gsb0, 0x0 ;  /* 0x00008000000079c5 */ /* 0x000fe40000010000 */
[----:B------:R-:W-:-:S06]  /*18e0*/  WARPGROUP.ARRIVE ;  /* 0x00000000000079c5 */ /* 0x000fcc0000000000 */
[----:B------:R-:W-:Y:S01]  /*18f0*/  HGMMA.64x32x16.F32.BF16 R88, gdesc[UR12], R88, gsb0 ;  /* 0x006000000c5879f0 */ /* 0x000fe20008001858 */
[----:B------:R-:W-:Y:S01]  /*1900*/  UMOV UR14, UR7 ;  /* 0x00000007000e7c82 */ /* 0x000fe20008000000 */
[----:B------:R-:W-:Y:S01]  /*1910*/  UMOV UR15, 0x40000040 ;  /* 0x40000040000f7882 */ /* 0x000fe20000000000 */
[----:B------:R-:W-:Y:S01]  /*1920*/  UIADD3 UR7, UR6, 0x204, URZ ;  /* 0x0000020406077890 */ /* 0x000fe2000fffe03f */
[----:B------:R-:W-:Y:S02]  /*1930*/  WARPGROUP.DEPBAR.LE gsb0, 0x0 ;  /* 0x00008000000079c5 */ /* 0x000fe40000010000 */
[----:B------:R-:W-:-:S06]  /*1940*/  WARPGROUP.ARRIVE ;  /* 0x00000000000079c5 */ /* 0x000fcc0000000000 */
[----:B------:R-:W-:Y:S01]  /*1950*/  HGMMA.64x32x16.F32.BF16 R72, gdesc[UR16], R72, gsb0 ;  /* 0x00600000104879f0 */ /* 0x000fe20008001848 */
[----:B------:R-:W-:Y:S01]  /*1960*/  UIADD3 UR18, UR6, 0x104, URZ ;  /* 0x0000010406127890 */ /* 0x000fe2000fffe03f */
[----:B------:R-:W-:Y:S01]  /*1970*/  UMOV UR19, 0x40000040 ;  /* 0x4000004000137882 */ /* 0x000fe20000000000 */
        /* <DEDUP_REMOVED lines=15> */
[----:B------:R-:W-:Y:S02]  /*1a70*/  UIADD3 UR12, UR8, 0x4, URZ ;  /* 0x00000004080c7890 */ /* 0x000fe4000fffe03f */
[----:B------:R-:W-:Y:S01]  /*1a80*/  UIADD3 UR14, UR6, 0x4, URZ ;  /* 0x00000004060e7890 */ /* 0x000fe2000fffe03f */
[----:B------:R-:W-:Y:S01]  /*1a90*/  UMOV UR13, 0x40000040 ;  /* 0x40000040000d7882 */ /* 0x000fe20000000000 */
[----:B------:R-:W-:Y:S01]  /*1aa0*/  UMOV UR15, 0x40000040 ;  /* 0x40000040000f7882 */ /* 0x000fe20000000000 */
[----:B------:R-:W-:Y:S02]  /*1ab0*/  UMOV UR17, UR13 ;  /* 0x0000000d00117c82 */ /* 0x000fe40008000000 */
[----:B------:R-:W-:Y:S01]  /*1ac0*/  UMOV UR16, UR12 ;  /* 0x0000000c00107c82 */ /* 0x000fe20008000000 */
[----:B------:R-:W-:Y:S01]  /*1ad0*/  UIADD3 UR8, UR8, 0x6, URZ ;  /* 0x0000000608087890 */ /* 0x000fe2000fffe03f */
[----:B------:R-:W-:-:S02]  /*1ae0*/  WARPGROUP.DEPBAR.LE gsb0, 0x0 ;  /* 0x00008000000079c5 */ /* 0x000fc40000010000 */
        /* <DEDUP_REMOVED lines=9> */
[----:B------:R-:W-:Y:S02]  /*1b80*/  WARPGROUP.DEPBAR.LE gsb0, 0x0 ;  /* 0x00008000000079c5 */ /* 0x000fe40000010000 */
[----:B------:R-:W-:-:S06]  /*1b90*/  WARPGROUP.ARRIVE ;  /* 0x00000000000079c5 */ /* 0x000fcc0000000000 */
[----:B------:R-:W-:Y:S01]  /*1ba0*/  HGMMA.64x32x16.F32.BF16 R56, gdesc[UR12], R56, gsb0 ;  /* 0x006000000c3879f0 */ /* 0x000fe20008001838 */
[----:B------:R-:W-:Y:S01]  /*1bb0*/  UMOV UR14, UR9 ;  /* 0x00000009000e7c82 */ /* 0x000fe20008000000 */
[----:B------:R-:W-:Y:S01]  /*1bc0*/  UMOV UR15, 0x40000040 ;  /* 0x40000040000f7882 */ /* 0x000fe20000000000 */
        /* <DEDUP_REMOVED lines=11> */
[----:B------:R-:W-:Y:S01]  /*1c80*/  UMOV UR12, UR8 ;  /* 0x00000008000c7c82 */ /* 0x000fe20008000000 */
        /* <DEDUP_REMOVED lines=8> */
[----:B------:R-:W-:Y:S02]  /*1d10*/  WARPGROUP.DEPBAR.LE gsb0, 0x0 ;  /* 0x00008000000079c5 */ /* 0x000fe40000010000 */
[----:B------:R-:W-:-:S06]  /*1d20*/  WARPGROUP.ARRIVE ;  /* 0x00000000000079c5 */ /* 0x000fcc0000000000 */
[----:B------:R-:W-:Y:S01]  /*1d30*/  HGMMA.64x32x16.F32.BF16 R72, gdesc[UR8], R72, gsb0 ;  /* 0x00600000084879f0 */ /* 0x000fe20008001848 */
[----:B------:R-:W-:Y:S01]  /*1d40*/  UMOV UR10, UR16 ;  /* 0x00000010000a7c82 */ /* 0x000fe20008000000 */
[----:B------:R-:W-:Y:S01]  /*1d50*/  UMOV UR11, 0x40000040 ;  /* 0x40000040000b7882 */ /* 0x000fe20000000000 */
[----:B------:R-:W-:Y:S02]  /*1d60*/  WARPGROUP.DEPBAR.LE gsb0, 0x0 ;  /* 0x00008000000079c5 */ /* 0x000fe40000010000 */
[----:B------:R-:W-:-:S06]  /*1d70*/  WARPGROUP.ARRIVE ;  /* 0x00000000000079c5 */ /* 0x000fcc0000000000 */
[----:B------:R-:W-:Y:S03]  /*1d80*/  HGMMA.64x32x16.F32.BF16 R56, gdesc[UR12], R56, gsb0 ;  /* 0x006000000c3879f0 */ /* 0x000fe60008001838 */
        /* <DEDUP_REMOVED lines=9> */
[----:B------:R-:W-:Y:S05]  /*1e20*/  @!P1 BRA `(.L_x_22) ;  /* 0x00000008009c9947 */ /* 0x000fea0003800000 */
[----:B------:R-:W-:Y:S02]  /*1e30*/  UIADD3 UR6, UR39, 0x1, URZ ;  /* 0x0000000127067890 */ /* 0x000fe4000fffe03f */
[----:B------:R-:W-:Y:S02]  /*1e40*/  IMAD.U32 R3, RZ, RZ, UR39 ;  /* 0x00000027ff037e24 */ /* 0x000fe4000f8e00ff */
[----:B------:R-:W-:-:S04]  /*1e50*/  UISETP.NE.AND UP0, UPT, UR6, 0x6, UPT ;  /* 0x000000060600788c */ /* 0x000fc8000bf05270 */
[----:B------:R-:W-:Y:S02]  /*1e60*/  USEL UR7, URZ, 0x1, UP0 ;  /* 0x000000013f077887 */ /* 0x000fe40008000000 */
[----:B------:R-:W-:Y:S02]  /*1e70*/  USEL UR6, UR6, URZ, UP0 ;  /* 0x0000003f06067287 */ /* 0x000fe40008000000 */
[----:B------:R-:W-:-:S06]  /*1e80*/  ULOP3.LUT UR7, UR38, UR7, URZ, 0x3c, !UPT ;  /* 0x0000000726077292 */ /* 0x000fcc000f8e3c3f */
[----:B------:R-:W-:-:S07]  /*1e90*/  IMAD.U32 R6, RZ, RZ, UR7 ;  /* 0x00000007ff067e24 */ /* 0x000fce000f8e00ff */
.L_x_29:
[----:B------:R-:W-:Y:S05]  /*1ea0*/  @!P0 BRA `(.L_x_23) ;  /* 0x0000000000048947 */ /* 0x000fea0003800000 */
[----:B------:R-:W-:Y:S01]  /*1eb0*/  BPT.TRAP 0x1 ;  /* 0x000000040000795c */ /* 0x000fe20000300000 */
.L_x_23:
[----:B------:R-:W2:Y:S01]  /*1ec0*/  S2UR UR8, SR_CgaCtaId ;  /* 0x00000000000879c3 */ /* 0x000ea20000008800 */
[----:B------:R-:W-:Y:S01]  /*1ed0*/  UMOV UR7, 0x400 ;  /* 0x0000040000077882 */ /* 0x000fe20000000000 */
[----:B01----:R-:W-:Y:S01]  /*1ee0*/  SHF.L.U32 R4, R6, 0x1f, RZ ;  /* 0x0000001f06047819 */ /* 0x003fe200000006ff */
[----:B--2---:R-:W-:-:S04]  /*1ef0*/  ULEA UR7, UR8, UR7, 0x18 ;  /* 0x0000000708077291 */ /* 0x004fc8000f8ec03f */
[----:B------:R-:W-:-:S09]  /*1f00*/  ULEA UR8, UR6, UR7, 0x3 ;  /* 0x0000000706087291 */ /* 0x000fd2000f8e183f */
[----:B------:R0:W1:Y:S01]  /*1f10*/  SYNCS.PHASECHK.TRANS64.TRYWAIT P1, [UR8], R4 ;  /* 0x00000004ff0075a7 */ /* 0x0000620008020148 */
[----:B------:R-:W-:Y:S05]  /*1f20*/  @!P0 BRA `(.L_x_24) ;  /* 0x0000000000048947 */ /* 0x000fea0003800000 */
[----:B------:R-:W-:Y:S01]  /*1f30*/  BPT.TRAP 0x1 ;  /* 0x000000040000795c */ /* 0x000fe20000300000 */
.L_x_24:
[----:B-1----:R-:W-:Y:S05]  /*1f40*/  @P1 BRA `(.L_x_25) ;  /* 0x0000000000081947 */ /* 0x002fea0003800000 */
[----:B------:R-:W1:Y:S02]  /*1f50*/  SYNCS.PHASECHK.TRANS64.TRYWAIT P1, [UR8], R4 ;  /* 0x00000004ff0075a7 */ /* 0x000e640008020148 */
[----:B-1----:R-:W-:Y:S05]  /*1f60*/  @!P1 BRA `(.L_x_26) ;  /* 0x0000007800ac9947 */ /* 0x002fea0003800000 */
.L_x_25:
[----:B------:R-:W-:Y:S01]  /*1f70*/  ULEA UR10, UR6, UR4, 0xa ;  /* 0x00000004060a7291 */ /* 0x000fe2000f8e503f */
[----:B------:R-:W-:Y:S01]  /*1f80*/  WARPGROUP.ARRIVE ;  /* 0x00000000000079c5 */ /* 0x000fe20000000000 */
[----:B------:R-:W-:Y:S01]  /*1f90*/  UIMAD UR8, UR6, 0x500, UR5 ;  /* 0x00000500060878a4 */ /* 0x000fe2000f8e0205 */
[----:B------:R-:W-:Y:S01]  /*1fa0*/  UMOV UR13, 0x40000040 ;  /* 0x40000040000d7882 */ /* 0x000fe20000000000 */
[----:B------:R-:W-:Y:S02]  /*1fb0*/  UMOV UR15, 0x40000040 ;  /* 0x40000040000f7882 */ /* 0x000fe40000000000 */
[----:B------:R-:W-:Y:S01]  /*1fc0*/  UIADD3 UR9, UR8, 0x100, URZ ;  /* 0x0000010008097890 */ /* 0x000fe2000fffe03f */
[----:B------:R-:W-:Y:S02]  /*1fd0*/  UMOV UR12, UR10 ;  /* 0x0000000a000c7c82 */ /* 0x000fe40008000000 */
[----:B------:R-:W-:Y:S01]  /*1fe0*/  UMOV UR14, UR8 ;  /* 0x00000008000e7c82 */ /* 0x000fe20008000000 */
[----:B------:R-:W-:Y:S01]  /*1ff0*/  UIADD3 UR11, UR8, 0x200, URZ ;  /* 0x00000200080b7890 */ /* 0x000fe2000fffe03f */
[----:B------:R-:W-:Y:S01]  /*2000*/  HGMMA.64x32x16.F32.BF16 R88, gdesc[UR12], R88, gsb0 ;  /* 0x006000000c5879f0 */ /* 0x000fe20008001858 */
[----:B------:R-:W-:Y:S01]  /*2010*/  UMOV UR15, 0x40000040 ;  /* 0x40000040000f7882 */ /* 0x000fe20000000000 */
[----:B------:R-:W-:Y:S01]  /*2020*/  UMOV UR14, UR9 ;  /* 0x00000009000e7c82 */ /* 0x000fe20008000000 */
[----:B------:R-:W-:-:S02]  /*2030*/  UIADD3 UR16, UR8, 0x300, URZ ;  /* 0x0000030008107890 */ /* 0x000fc4000fffe03f */
        /* <DEDUP_REMOVED lines=87> */
[----:B------:R-:W-:Y:S02]  /*25b0*/  UIADD3 UR10, UR8, 0x206, URZ ;  /* 0x00000206080a7890 */ /* 0x000fe4000fffe03f */
        /* <DEDUP_REMOVED lines=26> */
[----:B------:R-:W-:Y:S01]  /*2760*/  BPT.TRAP 0x1 ;  /* 0x000000040000795c */ /* 0x000fe20000300000 */
.L_x_27:
[----:B------:R-:W-:-:S13]  /*2770*/  ISETP.NE.AND P1, PT, R22, RZ, PT ;  /* 0x000000ff1600720c */ /* 0x000fda0003f25270 */
[----:B01----:R-:W-:-:S05]  /*2780*/  @P1 LEA R4, R3, UR7, 0x3 ;  /* 0x0000000703041c11 */ /* 0x003fca000f8e18ff */
[----:B------:R-:W-:-:S05]  /*2790*/  @P1 VIADD R4, R4, 0x30 ;  /* 0x0000003004041836 */ /* 0x000fca0000000000 */
[----:B------:R-:W-:-:S04]  /*27a0*/  @P1 PRMT R4, R23, 0x654, R4 ;  /* 0x0000065417041816 */ /* 0x000fc80000000004 */
[----:B------:R0:W-:Y:S01]  /*27b0*/  @P1 SYNCS.ARRIVE.TRANS64.RED.A1T0 RZ, [R4+URZ], RZ ;  /* 0x000000ff04ff19a7 */ /* 0x0001e2000810043f */
[----:B------:R-:W-:-:S13]  /*27c0*/  ISETP.GT.U32.AND P1, PT, R19, 0x1, PT ;  /* 0x000000011300780c */ /* 0x000fda0003f24070 */
[----:B0-----:R-:W-:Y:S05]  /*27d0*/  @P1 BRA `(.L_x_28) ;  /* 0x0000000000041947 */ /* 0x001fea0003800000 */
[----:B------:R-:W-:Y:S01]  /*27e0*/  BPT.TRAP 0x1 ;  /* 0x000000040000795c */ /* 0x000fe20000300000 */
.L_x_28:
[----:B------:R-:W-:Y:S01]  /*27f0*/  UIADD3 UR6, UR6, 0x1, URZ ;  /* 0x0000000106067890 */ /* 0x000fe2000fffe03f */
[C---:B------:R-:W-:Y:S01]  /*2800*/  ISETP.GT.AND P2, PT, R0.reuse, 0x1, PT ;  /* 0x000000010000780c */ /* 0x040fe20003f44270 */
[----:B------:R-:W-:Y:S02]  /*2810*/  VIADD R3, R3, 0x1 ;  /* 0x0000000103037836 */ /* 0x000fe40000000000 */
[----:B------:R-:W-:Y:S01]  /*2820*/  UISETP.NE.AND UP0, UPT, UR6, 0x6, UPT ;  /* 0x000000060600788c */ /* 0x000fe2000bf05270 */
[----:B------:R-:W-:Y:S02]  /*2830*/  VIADD R0, R0, 0xffffffff ;  /* 0xffffffff00007836 */ /* 0x000fe40000000000 */
[C---:B------:R-:W-:Y:S01]  /*2840*/  ISETP.NE.AND P1, PT, R3.reuse, 0x6, PT ;  /* 0x000000060300780c */ /* 0x040fe20003f25270 */
[----:B------:R-:W-:Y:S02]  /*2850*/  USEL UR7, URZ, 0x1, UP0 ;  /* 0x000000013f077887 */ /* 0x000fe40008000000 */
[----:B------:R-:W-:Y:S01]  /*2860*/  USEL UR6, UR6, URZ, UP0 ;  /* 0x0000003f06067287 */ /* 0x000fe20008000000 */
[----:B------:R-:W-:-:S03]  /*2870*/  SEL R3, R3, RZ, P1 ;  /* 0x000000ff03037207 */ /* 0x000fc60000800000 */
[----:B------:R-:W-:Y:S01]  /*2880*/  LOP3.LUT R6, R6, UR7, RZ, 0x3c, !PT ;  /* 0x0000000706067c12 */ /* 0x000fe2000f8e3cff */
[----:B------:R-:W-:Y:S07]  /*2890*/  @P2 BRA `(.L_x_29) ;  /* 0xfffffff400802947 */ /* 0x000fee000383ffff */
.L_x_22:
[----:B------:R-:W2:Y:S02]  /*28a0*/  LDC R0, c[0x0][0x28c] ;  /* 0x0000a300ff007b82 */ /* 0x000ea40000000800 */
[----:B--2---:R-:W-:-:S13]  /*28b0*/  ISETP.GE.AND P1, PT, R0, 0x1, PT ;  /* 0x000000010000780c */ /* 0x004fda0003f26270 */
[----:B------:R-:W-:Y:S05]  /*28c0*/  @!P1 BRA `(.L_x_30) ;  /* 0x00000000005c9947 */ /* 0x000fea0003800000 */
[----:B------:R-:W-:Y:S05]  /*28d0*/  @!P0 BRA `(.L_x_31) ;  /* 0x0000000000048947 */ /* 0x000fea0003800000 */
[----:B------:R-:W-:Y:S01]  /*28e0*/  BPT.TRAP 0x1 ;  /* 0x000000040000795c */ /* 0x000fe20000300000 */
.L_x_31:
[----:B------:R-:W-:Y:S01]  /*28f0*/  ISETP.NE.AND P0, PT, R22, RZ, PT ;  /* 0x000000ff1600720c */ /* 0x000fe20003f05270 */
[----:B------:R-:W-:Y:S01]  /*2900*/  BSSY B0, `(.L_x_32) ;  /* 0x0000011000007945 */ /* 0x000fe20003800000 */
[----:B------:R-:W-:-:S11]  /*2910*/  ISETP.GT.U32.AND P1, PT, R19, 0x1, PT ;  /* 0x000000011300780c */ /* 0x000fd60003f24070 */
[----:B------:R-:W-:Y:S05]  /*2920*/  @!P0 BRA `(.L_x_33) ;  /* 0x0000000000388947 */ /* 0x000fea0003800000 */
[----:B------:R-:W2:Y:S01]  /*2930*/  S2UR UR7, SR_CgaCtaId ;  /* 0x00000000000779c3 */ /* 0x000ea20000008800 */
[----:B------:R-:W-:-:S04]  /*2940*/  UISETP.LT.AND UP0, UPT, UR40, 0x1, UPT ;  /* 0x000000012800788c */ /* 0x000fc8000bf01270 */
[----:B------:R-:W-:-:S04]  /*2950*/  USEL UR6, UR40, 0x1, UP0 ;  /* 0x0000000128067887 */ /* 0x000fc80008000000 */
[----:B------:R-:W-:-:S04]  /*2960*/  UIADD3 UR6, UR39, UR40, -UR6 ;  /* 0x0000002827067290 */ /* 0x000fc8000fffe806 */
[----:B------:R-:W-:-:S04]  /*2970*/  UIMAD.WIDE.U32 UR4, UR6, -0x55555555, URZ ;  /* 0xaaaaaaab060478a5 */ /* 0x000fc8000f8e003f */
[----:B------:R-:W-:-:S03]  /*2980*/  USHF.R.U32.HI UR4, URZ, 0x2, UR5 ;  /* 0x000000023f047899 */ /* 0x000fc60008011605 */
[----:B------:R-:W-:Y:S01]  /*2990*/  UMOV UR5, 0x400 ;  /* 0x0000040000057882 */ /* 0x000fe20000000000 */
[----:B------:R-:W-:Y:S02]  /*29a0*/  UIMAD UR6, UR4, -0x6, UR6 ;  /* 0xfffffffa040678a4 */ /* 0x000fe4000f8e0206 */
[----:B--2---:R-:W-:-:S04]  /*29b0*/  ULEA UR5, UR7, UR5, 0x18 ;  /* 0x0000000507057291 */ /* 0x004fc8000f8ec03f */
[----:B------:R-:W-:-:S04]  /*29c0*/  ULEA UR6, UR6, UR5, 0x3 ;  /* 0x0000000506067291 */ /* 0x000fc8000f8e183f */
[----:B------:R-:W-:-:S06]  /*29d0*/  UIADD3 UR6, UR6, 0x30, URZ ;  /* 0x0000003006067890 */ /* 0x000fcc000fffe03f */
[----:B------:R-:W-:-:S05]  /*29e0*/  IMAD.U32 R0, RZ, RZ, UR6 ;  /* 0x00000006ff007e24 */ /* 0x000fca000f8e00ff */
[----:B------:R-:W-:-:S04]  /*29f0*/  PRMT R0, R23, 0x654, R0 ;  /* 0x0000065417007816 */ /* 0x000fc80000000000 */
[----:B------:R2:W-:Y:S03]  /*2a00*/  SYNCS.ARRIVE.TRANS64.RED.A1T0 RZ, [R0+URZ], RZ ;  /* 0x000000ff00ff79a7 */ /* 0x0005e6000810043f */
.L_x_33:
[----:B------:R-:W-:Y:S05]  /*2a10*/  BSYNC B0 ;  /* 0x0000000000007941 */ /* 0x000fea0003800000 */
.L_x_32:
[----:B------:R-:W-:Y:S05]  /*2a20*/  @P1 BRA `(.L_x_30) ;  /* 0x0000000000041947 */ /* 0x000fea0003800000 */
[----:B------:R-:W-:Y:S01]  /*2a30*/  BPT.TRAP 0x1 ;  /* 0x000000040000795c */ /* 0x000fe20000300000 */
.L_x_30:
[----:B------:R-:W3:Y:S01]  /*2a40*/  LDC R6, c[0x0][0x288] ;  /* 0x0000a200ff067b82 */ /* 0x000ee20000000800 */
[--C-:B--2---:R-:W-:Y:S01]  /*2a50*/  SHF.R.U32.HI R0, RZ, 0x2, R18.reuse ;  /* 0x00000002ff007819 */ /* 0x104fe20000011612 */
[----:B------:R-:W-:Y:S01]  /*2a60*/  IMAD R9, R108, 0xa0, RZ ;  /* 0x000000a06c097824 */ /* 0x000fe200078e02ff */
[----:B01----:R-:W-:Y:S01]  /*2a70*/  SHF.R.U32.HI R5, RZ, 0x7, R18 ;  /* 0x00000007ff057819 */ /* 0x003fe20000011612 */
[----:B------:R-:W-:Y:S01]  /*2a80*/  UIADD3 UR39, UR40, UR39, URZ ;  /* 0x0000002728277290 */ /* 0x000fe2000fffe03f */
[----:B------:R-:W-:Y:S01]  /*2a90*/  LOP3.LUT R3, R0, 0x7, RZ, 0xc0, !PT ;  /* 0x0000000700037812 */ /* 0x000fe200078ec0ff */
[C---:B------:R-:W-:Y:S01]  /*2aa0*/  IMAD.SHL.U32 R14, R18.reuse, 0x2, RZ ;  /* 0x00000002120e7824 */ /* 0x040fe200078e00ff */
[----:B------:R-:W-:Y:S01]  /*2ab0*/  LOP3.LUT R0, R5, 0x1, RZ, 0xc0, !PT ;  /* 0x0000000105007812 */ /* 0x000fe200078ec0ff */
[----:B------:R-:W-:Y:S01]  /*2ac0*/  UISETP.GT.U32.AND UP0, UPT, UR39, 0x5, UPT ;  /* 0x000000052700788c */ /* 0x000fe2000bf04070 */
[C---:B------:R-:W-:Y:S01]  /*2ad0*/  LOP3.LUT R4, R18.reuse, 0x60, RZ, 0xc0, !PT ;  /* 0x0000006012047812 */ /* 0x040fe200078ec0ff */
[----:B------:R-:W-:Y:S01]  /*2ae0*/  ULDC UR7, c[0x0][0x284] ;  /* 0x0000a10000077ab9 */ /* 0x000fe20000000800 */
[----:B------:R-:W-:Y:S01]  /*2af0*/  LOP3.LUT R5, R18, 0x3, RZ, 0xc0, !PT ;  /* 0x0000000312057812 */ /* 0x000fe200078ec0ff */
[----:B------:R-:W-:Y:S01]  /*2b00*/  IMAD.SHL.U32 R8, R0, 0x40, RZ ;  /* 0x0000004000087824 */ /* 0x000fe200078e00ff */
[----:B------:R-:W-:Y:S01]  /*2b10*/  SHF.R.U32.HI R4, RZ, 0x1, R4 ;  /* 0x00000001ff047819 */ /* 0x000fe20000011604 */
[----:B------:R-:W-:Y:S01]  /*2b20*/  UISETP.LT.U32.AND UP0, UPT, UR40, 0x6, UP0 ;  /* 0x000000062800788c */ /* 0x000fe20008701070 */
[----:B------:R-:W-:Y:S01]  /*2b30*/  SHF.R.S32.HI R21, RZ, 0x1f, R107 ;  /* 0x0000001fff157819 */ /* 0x000fe2000001146b */
[----:B------:R-:W-:Y:S01]  /*2b40*/  UISETP.GE.U32.AND UP1, UPT, UR40, 0x6, UPT ;  /* 0x000000062800788c */ /* 0x000fe2000bf26070 */
[--C-:B------:R-:W-:Y:S01]  /*2b50*/  IADD3 R7, RZ, -R4, -R3.reuse ;  /* 0x80000004ff077210 */ /* 0x100fe20007ffe803 */
[----:B------:R-:W-:Y:S01]  /*2b60*/  ULDC.64 UR8, c[0x0][0x5d0] ;  /* 0x0001740000087ab9 */ /* 0x000fe20000000a00 */
[----:B------:R-:W-:Y:S01]  /*2b70*/  LOP3.LUT R3, R8, 0x40, R3, 0xe2, !PT ;  /* 0x0000004008037812 */ /* 0x000fe200078ee203 */
[----:B------:R-:W-:Y:S01]  /*2b80*/  UIMAD.WIDE.U32 UR4, UR39, -0x55555555, URZ ;  /* 0xaaaaaaab270478a5 */ /* 0x000fe2000f8e003f */
[C---:B------:R-:W-:Y:S01]  /*2b90*/  LOP3.LUT R14, R9.reuse, 0x6, R14, 0xf8, !PT ;  /* 0x00000006090e7812 */ /* 0x040fe200078ef80e */
[----:B------:R-:W-:Y:S01]  /*2ba0*/  USEL UR6, URZ, 0x1, !UP0 ;  /* 0x000000013f067887 */ /* 0x000fe2000c000000 */
[C---:B------:R-:W-:Y:S01]  /*2bb0*/  IMAD.WIDE R12, R106.reuse, 0x80, RZ ;  /* 0x000000806a0c7825 */ /* 0x040fe200078e02ff */
[----:B---3--:R-:W-:Y:S01]  /*2bc0*/  ISETP.GE.AND P0, PT, R9, R6, PT ;  /* 0x000000060900720c */ /* 0x008fe20003f06270 */
[----:B------:R-:W-:Y:S01]  /*2bd0*/  USHF.R.U32.HI UR4, URZ, 0x2, UR5 ;  /* 0x000000023f047899 */ /* 0x000fe20008011605 */
[----:B------:R-:W-:Y:S01]  /*2be0*/  SHF.R.S32.HI R15, RZ, 0x1f, R14 ;  /* 0x0000001fff0f7819 */ /* 0x000fe2000001140e */
[----:B------:R-:W-:Y:S01]  /*2bf0*/  IMAD R8, R5, -0x2, R6 ;  /* 0xfffffffe05087824 */ /* 0x000fe200078e0206 */
[----:B------:R-:W-:Y:S01]  /*2c00*/  ULOP3.LUT UR38, UR38, UR6, URZ, 0x3c, !UPT ;  /* 0x0000000626267292 */ /* 0x000fe2000f8e3c3f */
[----:B------:R-:W-:Y:S01]  /*2c10*/  IMAD.SHL.U32 R5, R106, 0x80, RZ ;  /* 0x000000806a057824 */ /* 0x000fe200078e00ff */
[----:B------:R-:W-:Y:S01]  /*2c20*/  LOP3.LUT R123, R12, R3, R4, 0xfe, !PT ;  /* 0x000000030c7b7212 */ /* 0x000fe200078efe04 */
[----:B------:R-:W-:Y:S01]  /*2c30*/  IMAD R6, R21, UR8, RZ ;  /* 0x0000000815067c24 */ /* 0x000fe2000f8e02ff */
[----:B------:R-:W-:Y:S01]  /*2c40*/  UIMAD UR39, UR4, -0x6, UR39 ;  /* 0xfffffffa042778a4 */ /* 0x000fe2000f8e0227 */
[----:B------:R-:W-:Y:S01]  /*2c50*/  IMAD R0, R0, -0x40, R7 ;  /* 0xffffffc000007824 */ /* 0x000fe200078e0207 */
[----:B------:R-:W-:Y:S01]  /*2c60*/  ISETP.GE.OR P0, PT, R5, UR7, P0 ;  /* 0x0000000705007c0c */ /* 0x000fe20008706670 */
[C---:B------:R-:W-:Y:S01]  /*2c70*/  IMAD R11, R107.reuse, UR9, R6 ;  /* 0x000000096b0b7c24 */ /* 0x040fe2000f8e0206 */
[----:B------:R-:W-:Y:S01]  /*2c80*/  @UP1 ULOP3.LUT UR38, UR38, 0x1, UR4, 0x78, !UPT ;  /* 0x0000000126261892 */ /* 0x000fe2000f8e7804 */
[----:B------:R-:W-:Y:S01]  /*2c90*/  IMAD.WIDE.U32 R6, R107, UR8, R14 ;  /* 0x000000086b067c25 */ /* 0x000fe2000f8e000e */
[----:B------:R-:W-:-:S03]  /*2ca0*/  IADD3 R3, -R5, UR7, R0 ;  /* 0x0000000705037c10 */ /* 0x000fc6000fffe100 */
[----:B------:R-:W-:Y:S02]  /*2cb0*/  IMAD.IADD R7, R7, 0x1, R11 ;  /* 0x0000000107077824 */ /* 0x000fe400078e020b */
[----:B------:R-:W-:Y:S02]  /*2cc0*/  IMAD.IADD R4, R8, 0x1, -R9 ;  /* 0x0000000108047824 */ /* 0x000fe400078e0a09 */
[----:B------:R-:W-:Y:S02]  /*2cd0*/  IMAD.MOV.U32 R0, RZ, RZ, -0x1 ;  /* 0xffffffffff007424 */ /* 0x000fe400078e00ff */
[----:B------:R-:W-:Y:S05]  /*2ce0*/  @P0 BRA `(.L_x_34) ;  /* 0x0000004c00e00947 */ /* 0x000fea0003800000 */
[----:B------:R-:W0:Y:S01]  /*2cf0*/  LDC.64 R8, c[0x0][0x5c8] ;  /* 0x00017200ff087b82 */ /* 0x000e220000000a00 */
[----:B-----5:R-:W-:Y:S01]  /*2d00*/  FSETP.NEU.AND P0, PT, R105, RZ, PT ;  /* 0x000000ff6900720b */ /* 0x020fe20003f0d000 */
[----:B------:R-:W-:Y:S01]  /*2d10*/  BSSY B0, `(.L_x_34) ;  /* 0x00004f5000007945 */ /* 0x000fe20003800000 */
[----:B------:R-:W-:-:S04]  /*2d20*/  ISETP.GT.AND P1, PT, R4, RZ, PT ;  /* 0x000000ff0400720c */ /* 0x000fc80003f24270 */
[----:B------:R-:W-:Y:S01]  /*2d30*/  ISETP.GT.AND P2, PT, R3, RZ, P1 ;  /* 0x000000ff0300720c */ /* 0x000fe20000f44270 */
[-C--:B0-----:R-:W-:Y:S02]  /*2d40*/  IMAD R20, R13, R8.reuse, RZ ;  /* 0x000000080d147224 */ /* 0x081fe400078e02ff */
[----:B------:R-:W-:-:S04]  /*2d50*/  IMAD.WIDE.U32 R10, R123, R8, R6 ;  /* 0x000000087b0a7225 */ /* 0x000fc800078e0006 */
[----:B------:R-:W-:-:S04]  /*2d60*/  IMAD R5, R123, R9, R20 ;  /* 0x000000097b057224 */ /* 0x000fc800078e0214 */
[----:B------:R-:W-:Y:S01]  /*2d70*/  IMAD.IADD R125, R11, 0x1, R5 ;  /* 0x000000010b7d7824 */ /* 0x000fe200078e0205 */
[----:B------:R-:W-:Y:S06]  /*2d80*/  @!P0 BRA `(.L_x_35) ;  /* 0x0000003400c48947 */ /* 0x000fec0003800000 */
[----:B------:R-:W0:Y:S01]  /*2d90*/  LDC.64 R116, c[0x0][0x5b8] ;  /* 0x00016e00ff747b82 */ /* 0x000e220000000a00 */
[----:B------:R-:W-:-:S07]  /*2da0*/  ULDC.64 UR4, c[0x0][0x5c0] ;  /* 0x0001700000047ab9 */ /* 0x000fce0000000a00 */
[----:B------:R-:W1:Y:S08]  /*2db0*/  LDC.64 R118, c[0x0][0x5b0] ;  /* 0x00016c00ff767b82 */ /* 0x000e700000000a00 */
[----:B------:R-:W2:Y:S01]  /*2dc0*/  LDC.64 R120, c[0x0][0x5a8] ;  /* 0x00016a00ff787b82 */ /* 0x000ea20000000a00 */
[-C--:B0-----:R-:W-:Y:S02]  /*2dd0*/  IMAD R6, R21, R116.reuse, RZ ;  /* 0x0000007415067224 */ /* 0x081fe400078e02ff */
[----:B------:R-:W-:-:S04]  /*2de0*/  IMAD.WIDE.U32 R114, R107, R116, R14 ;  /* 0x000000746b727225 */ /* 0x000fc800078e000e */
[----:B------:R-:W-:Y:S02]  /*2df0*/  IMAD R113, R107, R117, R6 ;  /* 0x000000756b717224 */ /* 0x000fe400078e0206 */
[-C--:B-1----:R-:W-:Y:S02]  /*2e00*/  IMAD R12, R13, R118.reuse, RZ ;  /* 0x000000760d0c7224 */ /* 0x082fe400078e02ff */
[----:B------:R-:W-:Y:S02]  /*2e10*/  IMAD.IADD R21, R115, 0x1, R113 ;  /* 0x0000000173157824 */ /* 0x000fe400078e0271 */
[----:B------:R-:W-:Y:S02]  /*2e20*/  IMAD.MOV.U32 R20, RZ, RZ, R114 ;  /* 0x000000ffff147224 */ /* 0x000fe400078e0072 */
[C---:B------:R-:W-:Y:S02]  /*2e30*/  IMAD R117, R123.reuse, R119, R12 ;  /* 0x000000777b757224 */ /* 0x040fe400078e020c */
[----:B------:R-:W-:-:S04]  /*2e40*/  IMAD.WIDE.U32 R6, R123, R118, R20 ;  /* 0x000000767b067225 */ /* 0x000fc800078e0014 */
[----:B------:R-:W-:Y:S01]  /*2e50*/  IMAD.IADD R5, R7, 0x1, R117 ;  /* 0x0000000107057824 */ /* 0x000fe200078e0275 */
[----:B--2---:R-:W-:-:S04]  /*2e60*/  LEA R108, P0, R6, R120, 0x1 ;  /* 0x00000078066c7211 */ /* 0x004fc800078008ff */
[----:B------:R-:W-:-:S05]  /*2e70*/  LEA.HI.X R109, R6, R121, R5, 0x1, P0 ;  /* 0x00000079066d7211 */ /* 0x000fca00000f0c05 */
[----:B------:R-:W2:Y:S01]  /*2e80*/  @P2 LDG.E.LTC128B.U16 R5, desc[UR36][R108.64] ;  /* 0x000000246c052981 */ /* 0x000ea2000c1e1520 */
[----:B------:R-:W-:Y:S01]  /*2e90*/  IMAD.WIDE.U32 R6, R123, R118, R14 ;  /* 0x000000767b067225 */ /* 0x000fe200078e000e */
[----:B------:R-:W-:Y:S03]  /*2ea0*/  BSSY B1, `(.L_x_36) ;  /* 0x0000013000017945 */ /* 0x000fe60003800000 */
[----:B------:R-:W-:Y:S02]  /*2eb0*/  IMAD.IADD R7, R117, 0x1, R7 ;  /* 0x0000000175077824 */ /* 0x000fe400078e0207 */
[----:B------:R-:W-:-:S04]  /*2ec0*/  IMAD.WIDE.U32 R110, R107, R116, R6 ;  /* 0x000000746b6e7225 */ /* 0x000fc800078e0006 */
[----:B------:R-:W-:Y:S01]  /*2ed0*/  IMAD.IADD R7, R113, 0x1, R111 ;  /* 0x0000000171077824 */ /* 0x000fe200078e026f */
[----:B------:R-:W-:-:S04]  /*2ee0*/  LEA R6, P4, R110, R120, 0x1 ;  /* 0x000000786e067211 */ /* 0x000fc800078808ff */
[----:B------:R-:W-:Y:S01]  /*2ef0*/  LEA.HI.X R7, R110, R121, R7, 0x1, P4 ;  /* 0x000000796e077211 */ /* 0x000fe200020f0c07 */
[----:B--2---:R-:W-:-:S04]  /*2f00*/  IMAD.U32 R12, R5, 0x10000, RZ ;  /* 0x00010000050c7824 */ /* 0x004fc800078e00ff */
[----:B------:R-:W-:Y:S01]  /*2f10*/  FMUL R11, R12, R105 ;  /* 0x000000690c0b7220 */ /* 0x000fe20000400000 */
[----:B------:R-:W-:-:S03]  /*2f20*/  LEA R12, P0, R10, UR4, 0x1 ;  /* 0x000000040a0c7c11 */ /* 0x000fc6000f8008ff */
[----:B------:R-:W-:Y:S01]  /*2f30*/  FFMA R11, R88, R104, R11 ;  /* 0x00000068580b7223 */ /* 0x000fe2000000000b */
[----:B------:R-:W-:Y:S01]  /*2f40*/  LEA.HI.X R13, R10, UR5, R125, 0x1, P0 ;  /* 0x000000050a0d7c11 */ /* 0x000fe200080f0c7d */
[----:B------:R-:W-:Y:S01]  /*2f50*/  IMAD.SHL.U32 R10, R118, 0x8, RZ ;  /* 0x00000008760a7824 */ /* 0x000fe200078e00ff */
[----:B------:R-:W-:Y:S02]  /*2f60*/  ISETP.GT.AND P0, PT, R4, 0x1, PT ;  /* 0x000000010400780c */ /* 0x000fe40003f04270 */
[----:B------:R-:W-:Y:S02]  /*2f70*/  F2FP.BF16.F32.PACK_AB R11, RZ, R11 ;  /* 0x0000000bff0b723e */ /* 0x000fe400000010ff */
[----:B------:R-:W-:-:S03]  /*2f80*/  ISETP.GT.AND P3, PT, R3, RZ, P0 ;  /* 0x000000ff0300720c */ /* 0x000fc60000764270 */
[----:B------:R0:W-:Y:S02]  /*2f90*/  @P2 STG.E.U16 desc[UR36][R12.64], R11 ;  /* 0x0000000b0c002986 */ /* 0x0001e4000c101524 */
[----:B0-----:R-:W-:-:S08]  /*2fa0*/  SHF.L.U64.HI R11, R118, 0x3, R119 ;  /* 0x00000003760b7819 */ /* 0x001fd00000010277 */
[----:B------:R-:W-:Y:S05]  /*2fb0*/  @!P3 BRA `(.L_x_37) ;  /* 0x000000000004b947 */ /* 0x000fea0003800000 */
[----:B------:R0:W5:Y:S02]  /*2fc0*/  LDG.E.LTC128B.U16 R5, desc[UR36][R6.64+0x2] ;  /* 0x0000022406057981 */ /* 0x000164000c1e1520 */
.L_x_37:
[----:B------:R-:W-:Y:S05]  /*2fd0*/  BSYNC B1 ;  /* 0x0000000000017941 */ /* 0x000fea0003800000 */
.L_x_36:
[----:B------:R-:W-:Y:S01]  /*2fe0*/  IMAD.WIDE.U32 R10, R123, R118, R10 ;  /* 0x000000767b0a7225 */ /* 0x000fe200078e000a */
[----:B------:R-:W-:Y:S02]  /*2ff0*/  ISETP.GT.AND P1, PT, R3, 0x8, P1 ;  /* 0x000000080300780c */ /* 0x000fe40000f24270 */
[C---:B-----5:R-:W-:Y:S01]  /*3000*/  PRMT R88, R5.reuse, 0x7610, R88 ;  /* 0x0000761005587816 */ /* 0x060fe20000000058 */
[----:B------:R-:W-:Y:S01]  /*3010*/  IMAD.U32 R20, R5, 0x10000, RZ ;  /* 0x0001000005147824 */ /* 0x000fe200078e00ff */
[----:B------:R-:W-:Y:S01]  /*3020*/  IADD3 R114, P2, R114, R10, RZ ;  /* 0x0000000a72727210 */ /* 0x000fe20007f5e0ff */
[----:B------:R-:W-:Y:S02]  /*3030*/  IMAD.IADD R117, R117, 0x1, R11 ;  /* 0x0000000175757824 */ /* 0x000fe400078e020b */
[----:B------:R-:W-:Y:S02]  /*3040*/  FMUL R20, R20, R105 ;  /* 0x0000006914147220 */ /* 0x000fe40000400000 */
[----:B------:R-:W-:-:S02]  /*3050*/  IMAD.X R21, R117, 0x1, R21, P2 ;  /* 0x0000000175157824 */ /* 0x000fc400010e0615 */
[----:B------:R-:W-:Y:S01]  /*3060*/  FFMA R89, R89, R104, R20 ;  /* 0x0000006859597223 */ /* 0x000fe20000000014 */
[----:B------:R-:W-:-:S04]  /*3070*/  LEA R20, P2, R114, R120, 0x1 ;  /* 0x0000007872147211 */ /* 0x000fc800078408ff */
[----:B------:R-:W-:Y:S02]  /*3080*/  F2FP.BF16.F32.PACK_AB R89, RZ, R89 ;  /* 0x00000059ff59723e */ /* 0x000fe400000010ff */
[----:B------:R-:W-:-:S03]  /*3090*/  LEA.HI.X R21, R114, R121, R21, 0x1, P2 ;  /* 0x0000007972157211 */ /* 0x000fc600010f0c15 */
[----:B------:R1:W-:Y:S04]  /*30a0*/  @P3 STG.E.U16 desc[UR36][R12.64+0x2], R89 ;  /* 0x000002590c003986 */ /* 0x0003e8000c101524 */
[----:B------:R-:W2:Y:S01]  /*30b0*/  @P1 LDG.E.LTC128B.U16 R88, desc[UR36][R20.64] ;  /* 0x0000002414581981 */ /* 0x000ea2000c1e1520 */
[----:B------:R-:W-:Y:S01]  /*30c0*/  IADD3 R14, P2, R14, R10, RZ ;  /* 0x0000000a0e0e7210 */ /* 0x000fe20007f5e0ff */
[----:B------:R-:W-:Y:S01]  /*30d0*/  BSSY B1, `(.L_x_38) ;  /* 0x0000011000017945 */ /* 0x000fe20003800000 */
[----:B------:R-:W-:Y:S02]  /*30e0*/  SHF.L.U64.HI R11, R8, 0x4, R9 ;  /* 0x00000004080b7819 */ /* 0x000fe40000010209 */
[----:B------:R-:W-:Y:S01]  /*30f0*/  ISETP.GT.AND P0, PT, R3, 0x8, P0 ;  /* 0x000000080300780c */ /* 0x000fe20000704270 */
[----:B------:R-:W-:-:S02]  /*3100*/  IMAD.X R15, R15, 0x1, R117, P2 ;  /* 0x000000010f0f7824 */ /* 0x000fc400010e0675 */
[----:B------:R-:W-:-:S04]  /*3110*/  IMAD.WIDE.U32 R14, R107, R116, R14 ;  /* 0x000000746b0e7225 */ /* 0x000fc800078e000e */
[----:B------:R-:W-:Y:S02]  /*3120*/  IMAD.IADD R9, R113, 0x1, R15 ;  /* 0x0000000171097824 */ /* 0x000fe400078e020f */
[----:B--2---:R-:W-:-:S04]  /*3130*/  IMAD.U32 R10, R88, 0x10000, RZ ;  /* 0x00010000580a7824 */ /* 0x004fc800078e00ff */
[----:B------:R-:W-:Y:S01]  /*3140*/  FMUL R5, R10, R105 ;  /* 0x000000690a057220 */ /* 0x000fe20000400000 */
[----:B------:R-:W-:Y:S02]  /*3150*/  LEA R10, P2, R8, R12, 0x4 ;  /* 0x0000000c080a7211 */ /* 0x000fe400078420ff */
[----:B------:R-:W-:Y:S01]  /*3160*/  LEA R8, P3, R14, R120, 0x1 ;  /* 0x000000780e087211 */ /* 0x000fe200078608ff */
[----:B------:R-:W-:Y:S02]  /*3170*/  FFMA R5, R90, R104, R5 ;  /* 0x000000685a057223 */ /* 0x000fe40000000005 */
[----:B------:R-:W-:Y:S01]  /*3180*/  IMAD.X R11, R11, 0x1, R13, P2 ;  /* 0x000000010b0b7824 */ /* 0x000fe200010e060d */
[----:B------:R-:W-:Y:S02]  /*3190*/  LEA.HI.X R9, R14, R121, R9, 0x1, P3 ;  /* 0x000000790e097211 */ /* 0x000fe400018f0c09 */
[----:B------:R-:W-:-:S05]  /*31a0*/  F2FP.BF16.F32.PACK_AB R5, RZ, R5 ;  /* 0x00000005ff05723e */ /* 0x000fca00000010ff */
[----:B------:R1:W-:Y:S01]  /*31b0*/  @P1 STG.E.U16 desc[UR36][R10.64], R5 ;  /* 0x000000050a001986 */ /* 0x0003e2000c101524 */
[----:B------:R-:W-:Y:S05]  /*31c0*/  @!P0 BRA `(.L_x_39) ;  /* 0x0000000000048947 */ /* 0x000fea0003800000 */
[----:B------:R2:W5:Y:S02]  /*31d0*/  LDG.E.LTC128B.U16 R88, desc[UR36][R8.64+0x2] ;  /* 0x0000022408587981 */ /* 0x000564000c1e1520 */
.L_x_39:
[----:B------:R-:W-:Y:S05]  /*31e0*/  BSYNC B1 ;  /* 0x0000000000017941 */ /* 0x000fea0003800000 */
.L_x_38:
[----:B-----5:R-:W-:Y:S01]  /*31f0*/  IMAD.U32 R14, R88, 0x10000, RZ ;  /* 0x00010000580e7824 */ /* 0x020fe200078e00ff */
[----:B------:R-:W-:Y:S01]  /*3200*/  ISETP.GT.AND P1, PT, R4, 0x8, PT ;  /* 0x000000080400780c */ /* 0x000fe20003f24270 */
[----:B------:R-:W-:Y:S02]  /*3210*/  BSSY B1, `(.L_x_40) ;  /* 0x0000008000017945 */ /* 0x000fe40003800000 */
[----:B------:R-:W-:Y:S01]  /*3220*/  FMUL R14, R14, R105 ;  /* 0x000000690e0e7220 */ /* 0x000fe20000400000 */
[----:B------:R-:W-:-:S03]  /*3230*/  ISETP.GT.AND P2, PT, R3, RZ, P1 ;  /* 0x000000ff0300720c */ /* 0x000fc60000f44270 */
[----:B------:R-:W-:-:S05]  /*3240*/  FFMA R14, R91, R104, R14 ;  /* 0x000000685b0e7223 */ /* 0x000fca000000000e */
[----:B------:R-:W-:-:S05]  /*3250*/  F2FP.BF16.F32.PACK_AB R14, RZ, R14 ;  /* 0x0000000eff0e723e */ /* 0x000fca00000010ff */
[----:B------:R3:W-:Y:S01]  /*3260*/  @P0 STG.E.U16 desc[UR36][R10.64+0x2], R14 ;  /* 0x0000020e0a000986 */ /* 0x0007e2000c101524 */
[----:B------:R-:W-:Y:S05]  /*3270*/  @!P2 BRA `(.L_x_41) ;  /* 0x000000000004a947 */ /* 0x000fea0003800000 */
[----:B------:R4:W5:Y:S02]  /*3280*/  LDG.E.LTC128B.U16 R88, desc[UR36][R6.64+0x10] ;  /* 0x0000102406587981 */ /* 0x000964000c1e1520 */
.L_x_41:
[----:B------:R-:W-:Y:S05]  /*3290*/  BSYNC B1 ;  /* 0x0000000000017941 */ /* 0x000fea0003800000 */
.L_x_40:
[----:B---3-5:R-:W-:Y:S01]  /*32a0*/  IMAD.U32 R14, R88, 0x10000, RZ ;  /* 0x00010000580e7824 */ /* 0x028fe200078e00ff */
[----:B------:R-:W-:Y:S01]  /*32b0*/  ISETP.GT.AND P0, PT, R4, 0x9, PT ;  /* 0x000000090400780c */ /* 0x000fe20003f04270 */
[----:B------:R-:W-:Y:S02]  /*32c0*/  BSSY B1, `(.L_x_42) ;  /* 0x0000008000017945 */ /* 0x000fe40003800000 */
[----:B-1----:R-:W-:Y:S01]  /*32d0*/  FMUL R5, R14, R105 ;  /* 0x000000690e057220 */ /* 0x002fe20000400000 */
[----:B------:R-:W-:-:S03]  /*32e0*/  ISETP.GT.AND P3, PT, R3, RZ, P0 ;  /* 0x000000ff0300720c */ /* 0x000fc60000764270 */
[----:B------:R-:W-:-:S05]  /*32f0*/  FFMA R5, R92, R104, R5 ;  /* 0x000000685c057223 */ /* 0x000fca0000000005 */
[----:B------:R-:W-:-:S05]  /*3300*/  F2FP.BF16.F32.PACK_AB R5, RZ, R5 ;  /* 0x00000005ff05723e */ /* 0x000fca00000010ff */
[----:B------:R1:W-:Y:S01]  /*3310*/  @P2 STG.E.U16 desc[UR36][R12.64+0x10], R5 ;  /* 0x000010050c002986 */ /* 0x0003e2000c101524 */
[----:B------:R-:W-:Y:S05]  /*3320*/  @!P3 BRA `(.L_x_43) ;  /* 0x000000000004b947 */ /* 0x000fea0003800000 */
[----:B------:R3:W5:Y:S02]  /*3330*/  LDG.E.LTC128B.U16 R88, desc[UR36][R6.64+0x12] ;  /* 0x0000122406587981 */ /* 0x000764000c1e1520 */
.L_x_43:
[----:B------:R-:W-:Y:S05]  /*3340*/  BSYNC B1 ;  /* 0x0000000000017941 */ /* 0x000fea0003800000 */
.L_x_42:
[----:B-----5:R-:W-:Y:S01]  /*3350*/  IMAD.U32 R14, R88, 0x10000, RZ ;  /* 0x00010000580e7824 */ /* 0x020fe200078e00ff */
[----:B------:R-:W-:Y:S01]  /*3360*/  ISETP.GT.AND P1, PT, R3, 0x8, P1 ;  /* 0x000000080300780c */ /* 0x000fe20000f24270 */
[----:B------:R-:W-:Y:S02]  /*3370*/  BSSY B1, `(.L_x_44) ;  /* 0x0000007000017945 */ /* 0x000fe40003800000 */
[----:B------:R-:W-:-:S04]  /*3380*/  FMUL R14, R14, R105 ;  /* 0x000000690e0e7220 */ /* 0x000fc80000400000 */
[----:B------:R-:W-:-:S05]  /*3390*/  FFMA R14, R93, R104, R14 ;  /* 0x000000685d0e7223 */ /* 0x000fca000000000e */
[----:B------:R-:W-:-:S05]  /*33a0*/  F2FP.BF16.F32.PACK_AB R14, RZ, R14 ;  /* 0x0000000eff0e723e */ /* 0x000fca00000010ff */
[----:B------:R0:W-:Y:S01]  /*33b0*/  @P3 STG.E.U16 desc[UR36][R12.64+0x12], R14 ;  /* 0x0000120e0c003986 */ /* 0x0001e2000c101524 */
[----:B------:R-:W-:Y:S05]  /*33c0*/  @!P1 BRA `(.L_x_45) ;  /* 0x0000000000049947 */ /* 0x000fea0003800000 */
[----:B------:R0:W5:Y:S02]  /*33d0*/  LDG.E.LTC128B.U16 R88, desc[UR36][R8.64+0x10] ;  /* 0x0000102408587981 */ /* 0x000164000c1e1520 */
.L_x_45:
[----:B------:R-:W-:Y:S05]  /*33e0*/  BSYNC B1 ;  /* 0x0000000000017941 */ /* 0x000fea0003800000 */
.L_x_44:
[----:B0----5:R-:W-:Y:S01]  /*33f0*/  IMAD.U32 R14, R88, 0x10000, RZ ;  /* 0x00010000580e7824 */ /* 0x021fe200078e00ff */
[----:B------:R-:W-:Y:S01]  /*3400*/  ISETP.GT.AND P0, PT, R3, 0x8, P0 ;  /* 0x000000080300780c */ /* 0x000fe20000704270 */
[----:B------:R-:W-:Y:S02]  /*3410*/  BSSY B1, `(.L_x_46) ;  /* 0x0000007000017945 */ /* 0x000fe40003800000 */
[----:B-1----:R-:W-:-:S04]  /*3420*/  FMUL R5, R14, R105 ;  /* 0x000000690e057220 */ /* 0x002fc80000400000 */
[----:B------:R-:W-:-:S05]  /*3430*/  FFMA R5, R94, R104, R5 ;  /* 0x000000685e057223 */ /* 0x000fca0000000005 */
[----:B------:R-:W-:-:S05]  /*3440*/  F2FP.BF16.F32.PACK_AB R5, RZ, R5 ;  /* 0x00000005ff05723e */ /* 0x000fca00000010ff */
[----:B------:R0:W-:Y:S01]  /*3450*/  @P1 STG.E.U16 desc[UR36][R10.64+0x10], R5 ;  /* 0x000010050a001986 */ /* 0x0001e2000c101524 */
[----:B------:R-:W-:Y:S05]  /*3460*/  @!P0 BRA `(.L_x_47) ;  /* 0x0000000000048947 */ /* 0x000fea0003800000 */
[----:B------:R1:W5:Y:S02]  /*3470*/  LDG.E.LTC128B.U16 R88, desc[UR36][R8.64+0x12] ;  /* 0x0000122408587981 */ /* 0x000364000c1e1520 */
.L_x_47:
[----:B------:R-:W-:Y:S05]  /*3480*/  BSYNC B1 ;  /* 0x0000000000017941 */ /* 0x000fea0003800000 */
.L_x_46:
        /* <DEDUP_REMOVED lines=10> */
.L_x_49:
[----:B------:R-:W-:Y:S05]  /*3530*/  BSYNC B1 ;  /* 0x0000000000017941 */ /* 0x000fea0003800000 */
.L_x_48:
[----:B0----5:R-:W-:Y:S01]  /*3540*/  IMAD.U32 R14, R88, 0x10000, RZ ;  /* 0x00010000580e7824 */ /* 0x021fe200078e00ff */
        /* <DEDUP_REMOVED lines=9> */
.L_x_51:
[----:B------:R-:W-:Y:S05]  /*35e0*/  BSYNC B1 ;  /* 0x0000000000017941 */ /* 0x000fea0003800000 */
.L_x_50:
        /* <DEDUP_REMOVED lines=9> */
.L_x_53:
[----:B------:R-:W-:Y:S05]  /*3680*/  BSYNC B1 ;  /* 0x0000000000017941 */ /* 0x000fea0003800000 */
.L_x_52:
[----:B0----5:R-:W-:Y:S01]  /*3690*/  IMAD.U32 R14, R88, 0x10000, RZ ;  /* 0x00010000580e7824 */ /* 0x021fe200078e00ff */
        /* <DEDUP_REMOVED lines=8> */
.L_x_55:
[----:B------:R-:W-:Y:S05]  /*3720*/  BSYNC B1 ;  /* 0x0000000000017941 */ /* 0x000fea0003800000 */
.L_x_54:
        /* <DEDUP_REMOVED lines=10> */
.L_x_57:
[----:B------:R-:W-:Y:S05]  /*37d0*/  BSYNC B1 ;  /* 0x0000000000017941 */ /* 0x000fea0003800000 */
.L_x_56:
        /* <DEDUP_REMOVED lines=10> */
.L_x_59:
[----:B------:R-:W-:Y:S05]  /*3880*/  BSYNC B1 ;  /* 0x0000000000017941 */ /* 0x000fea0003800000 */
.L_x_58:
        /* <DEDUP_REMOVED lines=9> */
.L_x_61:
[----:B------:R-:W-:Y:S05]  /*3920*/  BSYNC B1 ;  /* 0x0000000000017941 */ /* 0x000fea0003800000 */
.L_x_60:
        /* <DEDUP_REMOVED lines=9> */
.L_x_63:
[----:B------:R-:W-:Y:S05]  /*39c0*/  BSYNC B1 ;  /* 0x0000000000017941 */ /* 0x000fea0003800000 */
.L_x_62:
        /* <DEDUP_REMOVED lines=10> */
.L_x_65:
[----:B------:R-:W-:Y:S05]  /*3a70*/  BSYNC B1 ;  /* 0x0000000000017941 */ /* 0x000fea0003800000 */
.L_x_64:
        /* <DEDUP_REMOVED lines=10> */
.L_x_67:
[----:B------:R-:W-:Y:S05]  /*3b20*/  BSYNC B1 ;  /* 0x0000000000017941 */ /* 0x000fea0003800000 */
.L_x_66:
        /* <DEDUP_REMOVED lines=9> */
.L_x_69:
[----:B------:R-:W-:Y:S05]  /*3bc0*/  BSYNC B1 ;  /* 0x0000000000017941 */ /* 0x000fea0003800000 */
.L_x_68:
        /* <DEDUP_REMOVED lines=9> */
.L_x_71:
[----:B------:R-:W-:Y:S05]  /*3c60*/  BSYNC B1 ;  /* 0x0000000000017941 */ /* 0x000fea0003800000 */
.L_x_70:
        /* <DEDUP_REMOVED lines=10> */
.L_x_73:
[----:B------:R-:W-:Y:S05]  /*3d10*/  BSYNC B1 ;  /* 0x0000000000017941 */ /* 0x000fea0003800000 */
.L_x_72:
        /* <DEDUP_REMOVED lines=10> */
.L_x_75:
[----:B------:R-:W-:Y:S05]  /*3dc0*/  BSYNC B1 ;  /* 0x0000000000017941 */ /* 0x000fea0003800000 */
.L_x_74:
        /* <DEDUP_REMOVED lines=9> */
.L_x_77:
[----:B------:R-:W-:Y:S05]  /*3e60*/  BSYNC B1 ;  /* 0x0000000000017941 */ /* 0x000fea0003800000 */
.L_x_76:
        /* <DEDUP_REMOVED lines=9> */
.L_x_79:
[----:B------:R-:W-:Y:S05]  /*3f00*/  BSYNC B1 ;  /* 0x0000000000017941 */ /* 0x000fea0003800000 */
.L_x_78:
        /* <DEDUP_REMOVED lines=10> */
.L_x_81:
[----:B------:R-:W-:Y:S05]  /*3fb0*/  BSYNC B1 ;  /* 0x0000000000017941 */ /* 0x000fea0003800000 */
.L_x_80:
        /* <DEDUP_REMOVED lines=10> */
.L_x_83:
[----:B------:R-:W-:Y:S05]  /*4060*/  BSYNC B1 ;  /* 0x0000000000017941 */ /* 0x000fea0003800000 */
.L_x_82:
        /* <DEDUP_REMOVED lines=9> */
.L_x_85:
[----:B------:R-:W-:Y:S05]  /*4100*/  BSYNC B1 ;  /* 0x0000000000017941 */ /* 0x000fea0003800000 */
.L_x_84:
        /* <DEDUP_REMOVED lines=9> */
.L_x_87:
[----:B------:R-:W-:Y:S05]  /*41a0*/  BSYNC B1 ;  /* 0x0000000000017941 */ /* 0x000fea0003800000 */
.L_x_86:
        /* <DEDUP_REMOVED lines=10> */
.L_x_89:
[----:B------:R-:W-:Y:S05]  /*4250*/  BSYNC B1 ;  /* 0x0000000000017941 */ /* 0x000fea0003800000 */
.L_x_88:
        /* <DEDUP_REMOVED lines=10> */
.L_x_91:
[----:B------:R-:W-:Y:S05]  /*4300*/  BSYNC B1 ;  /* 0x0000000000017941 */ /* 0x000fea0003800000 */
.L_x_90:
        /* <DEDUP_REMOVED lines=9> */
.L_x_93:
[----:B------:R-:W-:Y:S05]  /*43a0*/  BSYNC B1 ;  /* 0x0000000000017941 */ /* 0x000fea0003800000 */
.L_x_92:
        /* <DEDUP_REMOVED lines=9> */
.L_x_95:
[----:B------:R-:W-:Y:S05]  /*4440*/  BSYNC B1 ;  /* 0x0000000000017941 */ /* 0x000fea0003800000 */
.L_x_94:
        /* <DEDUP_REMOVED lines=10> */
.L_x_97:
[----:B------:R-:W-:Y:S05]  /*44f0*/  BSYNC B1 ;  /* 0x0000000000017941 */ /* 0x000fea0003800000 */
.L_x_96:
        /* <DEDUP_REMOVED lines=10> */
.L_x_99:
[----:B------:R-:W-:Y:S05]  /*45a0*/  BSYNC B1 ;  /* 0x0000000000017941 */ /* 0x000fea0003800000 */
.L_x_98:
        /* <DEDUP_REMOVED lines=9> */
.L_x_101:
[----:B------:R-:W-:Y:S05]  /*4640*/  BSYNC B1 ;  /* 0x0000000000017941 */ /* 0x000fea0003800000 */
.L_x_100:
        /* <DEDUP_REMOVED lines=9> */
.L_x_103:
[----:B------:R-:W-:Y:S05]  /*46e0*/  BSYNC B1 ;  /* 0x0000000000017941 */ /* 0x000fea0003800000 */
.L_x_102:
        /* <DEDUP_REMOVED lines=10> */
.L_x_105:
[----:B------:R-:W-:Y:S05]  /*4790*/  BSYNC B1 ;  /* 0x0000000000017941 */ /* 0x000fea0003800000 */
.L_x_104:
        /* <DEDUP_REMOVED lines=10> */
.L_x_107:
[----:B------:R-:W-:Y:S05]  /*4840*/  BSYNC B1 ;  /* 0x0000000000017941 */ /* 0x000fea0003800000 */
.L_x_106:
        /* <DEDUP_REMOVED lines=9> */
.L_x_109:
[----:B------:R-:W-:Y:S05]  /*48e0*/  BSYNC B1 ;  /* 0x0000000000017941 */ /* 0x000fea0003800000 */
.L_x_108:
        /* <DEDUP_REMOVED lines=9> */
.L_x_111:
[----:B------:R-:W-:Y:S05]  /*4980*/  BSYNC B1 ;  /* 0x0000000000017941 */ /* 0x000fea0003800000 */
.L_x_110:
        /* <DEDUP_REMOVED lines=10> */
.L_x_113:
[----:B------:R-:W-:Y:S05]  /*4a30*/  BSYNC B1 ;  /* 0x0000000000017941 */ /* 0x000fea0003800000 */
.L_x_112:
        /* <DEDUP_REMOVED lines=10> */
.L_x_115:
[----:B------:R-:W-:Y:S05]  /*4ae0*/  BSYNC B1 ;  /* 0x0000000000017941 */ /* 0x000fea0003800000 */
.L_x_114:
        /* <DEDUP_REMOVED lines=9> */
.L_x_117:
[----:B------:R-:W-:Y:S05]  /*4b80*/  BSYNC B1 ;  /* 0x0000000000017941 */ /* 0x000fea0003800000 */
.L_x_116:
        /* <DEDUP_REMOVED lines=9> */
.L_x_119:
[----:B------:R-:W-:Y:S05]  /*4c20*/  BSYNC B1 ;  /* 0x0000000000017941 */ /* 0x000fea0003800000 */
.L_x_118:
        /* <DEDUP_REMOVED lines=10> */
.L_x_121:
[----:B------:R-:W-:Y:S05]  /*4cd0*/  BSYNC B1 ;  /* 0x0000000000017941 */ /* 0x000fea0003800000 */
.L_x_120:
        /* <DEDUP_REMOVED lines=10> */
.L_x_123:
[----:B------:R-:W-:Y:S05]  /*4d80*/  BSYNC B1 ;  /* 0x0000000000017941 */ /* 0x000fea0003800000 */
.L_x_122:
        /* <DEDUP_REMOVED lines=9> */
.L_x_125:
[----:B------:R-:W-:Y:S05]  /*4e20*/  BSYNC B1 ;  /* 0x0000000000017941 */ /* 0x000fea0003800000 */
.L_x_124:
        /* <DEDUP_REMOVED lines=9> */
.L_x_127:
[----:B------:R-:W-:Y:S05]  /*4ec0*/  BSYNC B1 ;  /* 0x0000000000017941 */ /* 0x000fea0003800000 */
.L_x_126:
        /* <DEDUP_REMOVED lines=10> */
.L_x_129:
[----:B------:R-:W-:Y:S05]  /*4f70*/  BSYNC B1 ;  /* 0x0000000000017941 */ /* 0x000fea0003800000 */
.L_x_128:
        /* <DEDUP_REMOVED lines=10> */
.L_x_131:
[----:B------:R-:W-:Y:S05]  /*5020*/  BSYNC B1 ;  /* 0x0000000000017941 */ /* 0x000fea0003800000 */
.L_x_130:
        /* <DEDUP_REMOVED lines=9> */
.L_x_133:
[----:B------:R-:W-:Y:S05]  /*50c0*/  BSYNC B1 ;  /* 0x0000000000017941 */ /* 0x000fea0003800000 */
.L_x_132:
        /* <DEDUP_REMOVED lines=9> */
.L_x_135:
[----:B------:R-:W-:Y:S05]  /*5160*/  BSYNC B1 ;  /* 0x0000000000017941 */ /* 0x000fea0003800000 */
.L_x_134:
        /* <DEDUP_REMOVED lines=10> */
.L_x_137:
[----:B------:R-:W-:Y:S05]  /*5210*/  BSYNC B1 ;  /* 0x0000000000017941 */ /* 0x000fea0003800000 */
.L_x_136:
        /* <DEDUP_REMOVED lines=10> */
.L_x_139:
[----:B------:R-:W-:Y:S05]  /*52c0*/  BSYNC B1 ;  /* 0x0000000000017941 */ /* 0x000fea0003800000 */
.L_x_138:
        /* <DEDUP_REMOVED lines=9> */
.L_x_141:
[----:B------:R-:W-:Y:S05]  /*5360*/  BSYNC B1 ;  /* 0x0000000000017941 */ /* 0x000fea0003800000 */
.L_x_140:
        /* <DEDUP_REMOVED lines=9> */
.L_x_143:
[----:B------:R-:W-:Y:S05]  /*5400*/  BSYNC B1 ;  /* 0x0000000000017941 */ /* 0x000fea0003800000 */
.L_x_142:
        /* <DEDUP_REMOVED lines=10> */
.L_x_145:
[----:B------:R-:W-:Y:S05]  /*54b0*/  BSYNC B1 ;  /* 0x0000000000017941 */ /* 0x000fea0003800000 */
.L_x_144:
        /* <DEDUP_REMOVED lines=10> */
.L_x_147:
[----:B------:R-:W-:Y:S05]  /*5560*/  BSYNC B1 ;  /* 0x0000000000017941 */ /* 0x000fea0003800000 */
.L_x_146:
        /* <DEDUP_REMOVED lines=9> */
.L_x_149:
[----:B------:R-:W-:Y:S05]  /*5600*/  BSYNC B1 ;  /* 0x0000000000017941 */ /* 0x000fea0003800000 */
.L_x_148:
        /* <DEDUP_REMOVED lines=9> */
.L_x_151:
[----:B------:R-:W-:Y:S05]  /*56a0*/  BSYNC B1 ;  /* 0x0000000000017941 */ /* 0x000fea0003800000 */
.L_x_150:
        /* <DEDUP_REMOVED lines=10> */
.L_x_153:
[----:B------:R-:W-:Y:S05]  /*5750*/  BSYNC B1 ;  /* 0x0000000000017941 */ /* 0x000fea0003800000 */
.L_x_152:
        /* <DEDUP_REMOVED lines=10> */
.L_x_155:
[----:B------:R-:W-:Y:S05]  /*5800*/  BSYNC B1 ;  /* 0x0000000000017941 */ /* 0x000fea0003800000 */
.L_x_154:
        /* <DEDUP_REMOVED lines=9> */
.L_x_157:
[----:B------:R-:W-:Y:S05]  /*58a0*/  BSYNC B1 ;  /* 0x0000000000017941 */ /* 0x000fea0003800000 */
.L_x_156:
        /* <DEDUP_REMOVED lines=9> */
.L_x_159:
[----:B------:R-:W-:Y:S05]  /*5940*/  BSYNC B1 ;  /* 0x0000000000017941 */ /* 0x000fea0003800000 */
.L_x_158:
        /* <DEDUP_REMOVED lines=10> */
.L_x_161:
[----:B------:R-:W-:Y:S05]  /*59f0*/  BSYNC B1 ;  /* 0x0000000000017941 */ /* 0x000fea0003800000 */
.L_x_160:
        /* <DEDUP_REMOVED lines=10> */
.L_x_163:
[----:B------:R-:W-:Y:S05]  /*5aa0*/  BSYNC B1 ;  /* 0x0000000000017941 */ /* 0x000fea0003800000 */
.L_x_162:
        /* <DEDUP_REMOVED lines=9> */
.L_x_165:
[----:B------:R-:W-:Y:S05]  /*5b40*/  BSYNC B1 ;  /* 0x0000000000017941 */ /* 0x000fea0003800000 */
.L_x_164:
        /* <DEDUP_REMOVED lines=9> */
.L_x_167:
[----:B------:R-:W-:Y:S05]  /*5be0*/  BSYNC B1 ;  /* 0x0000000000017941 */ /* 0x000fea0003800000 */
.L_x_166:
        /* <DEDUP_REMOVED lines=10> */
.L_x_169:
[----:B------:R-:W-:Y:S05]  /*5c90*/  BSYNC B1 ;  /* 0x0000000000017941 */ /* 0x000fea0003800000 */
.L_x_168:
        /* <DEDUP_REMOVED lines=10> */
.L_x_171:
[----:B------:R-:W-:Y:S05]  /*5d40*/  BSYNC B1 ;  /* 0x0000000000017941 */ /* 0x000fea0003800000 */
.L_x_170:
        /* <DEDUP_REMOVED lines=9> */
.L_x_173:
[----:B------:R-:W-:Y:S05]  /*5de0*/  BSYNC B1 ;  /* 0x0000000000017941 */ /* 0x000fea0003800000 */
.L_x_172:
        /* <DEDUP_REMOVED lines=9> */
.L_x_175:
[----:B------:R-:W-:Y:S05]  /*5e80*/  BSYNC B1 ;  /* 0x0000000000017941 */ /* 0x000fea0003800000 */
.L_x_174:
        /* <DEDUP_REMOVED lines=10> */
.L_x_177:
[----:B------:R-:W-:Y:S05]  /*5f30*/  BSYNC B1 ;  /* 0x0000000000017941 */ /* 0x000fea0003800000 */
.L_x_176:
        /* <DEDUP_REMOVED lines=10> */
.L_x_179:
[----:B------:R-:W-:Y:S05]  /*5fe0*/  BSYNC B1 ;  /* 0x0000000000017941 */ /* 0x000fea0003800000 */
.L_x_178:
        /* <DEDUP_REMOVED lines=9> */
.L_x_181:
[----:B------:R-:W-:Y:S05]  /*6080*/  BSYNC B1 ;  /* 0x0000000000017941 */ /* 0x000fea0003800000 */
.L_x_180:
        /* <DEDUP_REMOVED lines=9> */
.L_x_183:
[----:B------:R-:W-:Y:S05]  /*6120*/  BSYNC B1 ;  /* 0x0000000000017941 */ /* 0x000fea0003800000 */
.L_x_182:
        /* <DEDUP_REMOVED lines=10> */
.L_x_185:
[----:B------:R-:W-:Y:S05]  /*61d0*/  BSYNC B1 ;  /* 0x0000000000017941 */ /* 0x000fea0003800000 */
.L_x_184:
[----:B0----5:R-:W-:Y:S01]  /*61e0*/  IMAD.U32 R14, R88, 0x10000, RZ ;  /* 0x00010000580e7824 */ /* 0x021fe200078e00ff */
[----:B------:R-:W-:Y:S01]  /*61f0*/  ISETP.GT.AND P0, PT, R4, 0x99, PT ;  /* 0x000000990400780c */ /* 0x000fe20003f04270 */
[----:B------:R-:W-:Y:S01]  /*6200*/  @P2 IMAD.MOV.U32 R4, RZ, RZ, R12 ;  /* 0x000000ffff042224 */ /* 0x000fe200078e000c */
[----:B------:R-:W-:Y:S01]  /*6210*/  BSSY B1, `(.L_x_186) ;  /* 0x000000a000017945 */ /* 0x000fe20003800000 */
[----:B------:R-:W-:Y:S01]  /*6220*/  FMUL R5, R14, R105 ;  /* 0x000000690e057220 */ /* 0x000fe20000400000 */
[----:B------:R-:W-:-:S03]  /*6230*/  ISETP.GT.AND P3, PT, R3, RZ, P0 ;  /* 0x000000ff0300720c */ /* 0x000fc60000764270 */
[----:B------:R-:W-:-:S05]  /*6240*/  FFMA R5, R36, R104, R5 ;  /* 0x0000006824057223 */ /* 0x000fca0000000005 */
[----:B------:R-:W-:-:S04]  /*6250*/  F2FP.BF16.F32.PACK_AB R5, RZ, R5 ;  /* 0x00000005ff05723e */ /* 0x000fc800000010ff */
[----:B------:R-:W-:Y:S01]  /*6260*/  PRMT R14, R5, 0x7610, R14 ;  /* 0x00007610050e7816 */ /* 0x000fe2000000000e */
[----:B------:R-:W-:-:S05]  /*6270*/  @P2 IMAD.MOV.U32 R5, RZ, RZ, R13 ;  /* 0x000000ffff052224 */ /* 0x000fca00078e000d */
[----:B------:R0:W-:Y:S01]  /*6280*/  @P2 STG.E.U16 desc[UR36][R4.64+0x130], R14 ;  /* 0x0001300e04002986 */ /* 0x0001e2000c101524 */
[----:B------:R-:W-:Y:S05]  /*6290*/  @!P3 BRA `(.L_x_187) ;  /* 0x000000000004b947 */ /* 0x000fea0003800000 */
[----:B------:R0:W5:Y:S02]  /*62a0*/  LDG.E.LTC128B.U16 R88, desc[UR36][R6.64+0x132] ;  /* 0x0001322406587981 */ /* 0x000164000c1e1520 */
.L_x_187:
[----:B------:R-:W-:Y:S05]  /*62b0*/  BSYNC B1 ;  /* 0x0000000000017941 */ /* 0x000fea0003800000 */
.L_x_186:
        /* <DEDUP_REMOVED lines=9> */
.L_x_189:
[----:B------:R-:W-:Y:S05]  /*6350*/  BSYNC B1 ;  /* 0x0000000000017941 */ /* 0x000fea0003800000 */
.L_x_188:
[----:B0----5:R-:W-:Y:S01]  /*6360*/  IMAD.U32 R4, R88, 0x10000, RZ ;  /* 0x0001000058047824 */ /* 0x021fe200078e00ff */
[----:B------:R-:W-:Y:S01]  /*6370*/  ISETP.GT.AND P0, PT, R3, 0x8, P0 ;  /* 0x000000080300780c */ /* 0x000fe20000704270 */
[----:B------:R-:W-:Y:S02]  /*6380*/  BSSY B1, `(.L_x_190) ;  /* 0x000000a000017945 */ /* 0x000fe40003800000 */
[----:B------:R-:W-:Y:S01]  /*6390*/  FMUL R5, R4, R105 ;  /* 0x0000006904057220 */ /* 0x000fe20000400000 */
[----:B------:R-:W-:-:S03]  /*63a0*/  @P1 IMAD.MOV.U32 R4, RZ, RZ, R10 ;  /* 0x000000ffff041224 */ /* 0x000fc600078e000a */
[----:B------:R-:W-:-:S05]  /*63b0*/  FFMA R5, R38, R104, R5 ;  /* 0x0000006826057223 */ /* 0x000fca0000000005 */
[----:B------:R-:W-:-:S04]  /*63c0*/  F2FP.BF16.F32.PACK_AB R5, RZ, R5 ;  /* 0x00000005ff05723e */ /* 0x000fc800000010ff */
[----:B---34-:R-:W-:Y:S01]  /*63d0*/  PRMT R6, R5, 0x7610, R6 ;  /* 0x0000761005067816 */ /* 0x018fe20000000006 */
[----:B------:R-:W-:-:S05]  /*63e0*/  @P1 IMAD.MOV.U32 R5, RZ, RZ, R11 ;  /* 0x000000ffff051224 */ /* 0x000fca00078e000b */
[----:B------:R0:W-:Y:S01]  /*63f0*/  @P1 STG.E.U16 desc[UR36][R4.64+0x130], R6 ;  /* 0x0001300604001986 */ /* 0x0001e2000c101524 */
[----:B------:R-:W-:Y:S05]  /*6400*/  @!P0 BRA `(.L_x_191) ;  /* 0x0000000000048947 */ /* 0x000fea0003800000 */
[----:B------:R3:W5:Y:S02]  /*6410*/  LDG.E.LTC128B.U16 R88, desc[UR36][R8.64+0x132] ;  /* 0x0001322408587981 */ /* 0x000764000c1e1520 */
.L_x_191:
[----:B------:R-:W-:Y:S05]  /*6420*/  BSYNC B1 ;  /* 0x0000000000017941 */ /* 0x000fea0003800000 */
.L_x_190:
[----:B------:R-:W-:Y:S05]  /*6430*/  @!P0 BRA `(.L_x_192) ;  /* 0x0000001800088947 */ /* 0x000fea0003800000 */
[----:B-----5:R-:W-:-:S04]  /*6440*/  IMAD.U32 R88, R88, 0x10000, RZ ;  /* 0x0001000058587824 */ /* 0x020fc800078e00ff */
[----:B------:R-:W-:-:S04]  /*6450*/  FMUL R88, R88, R105 ;  /* 0x0000006958587220 */ /* 0x000fc80000400000 */
[----:B------:R-:W-:-:S05]  /*6460*/  FFMA R88, R39, R104, R88 ;  /* 0x0000006827587223 */ /* 0x000fca0000000058 */
[----:B------:R-:W-:-:S05]  /*6470*/  F2FP.BF16.F32.PACK_AB R88, RZ, R88 ;  /* 0x00000058ff58723e */ /* 0x000fca00000010ff */
[----:B------:R4:W-:Y:S01]  /*6480*/  STG.E.U16 desc[UR36][R10.64+0x132], R88 ;  /* 0x000132580a007986 */ /* 0x0009e2000c101524 */
[----:B------:R-:W-:Y:S05]  /*6490*/  BRA `(.L_x_192) ;  /* 0x0000001400f07947 */ /* 0x000fea0003800000 */
.L_x_35:
[----:B------:R-:W-:Y:S01]  /*64a0*/  ULDC.64 UR4, c[0x0][0x5c0] ;  /* 0x0001700000047ab9 */ /* 0x000fe20000000a00 */
[----:B------:R-:W-:Y:S01]  /*64b0*/  ISETP.GT.AND P3, PT, R4, 0x1, PT ;  /* 0x000000010400780c */ /* 0x000fe20003f64270 */
[-C--:B------:R-:W-:Y:S01]  /*64c0*/  FMUL R88, R88, R104.reuse ;  /* 0x0000006858587220 */ /* 0x080fe20000400000 */
[----:B------:R-:W-:Y:S01]  /*64d0*/  LEA R6, P0, R10, UR4, 0x1 ;  /* 0x000000040a067c11 */ /* 0x000fe2000f8008ff */
[-C--:B------:R-:W-:Y:S01]  /*64e0*/  FMUL R89, R89, R104.reuse ;  /* 0x0000006859597220 */ /* 0x080fe20000400000 */
[----:B------:R-:W-:Y:S01]  /*64f0*/  SHF.L.U64.HI R9, R8, 0x4, R9 ;  /* 0x0000000408097819 */ /* 0x000fe20000010209 */
[-C--:B------:R-:W-:Y:S01]  /*6500*/  FMUL R90, R90, R104.reuse ;  /* 0x000000685a5a7220 */ /* 0x080fe20000400000 */
[----:B------:R-:W-:Y:S01]  /*6510*/  LEA.HI.X R7, R10, UR5, R125, 0x1, P0 ;  /* 0x000000050a077c11 */ /* 0x000fe200080f0c7d */
[-C--:B------:R-:W-:Y:S01]  /*6520*/  FMUL R91, R91, R104.reuse ;  /* 0x000000685b5b7220 */ /* 0x080fe20000400000 */
[----:B------:R-:W-:Y:S01]  /*6530*/  ISETP.GT.AND P0, PT, R3, RZ, P3 ;  /* 0x000000ff0300720c */ /* 0x000fe20001f04270 */
[----:B------:R-:W-:Y:S01]  /*6540*/  FMUL R92, R92, R104 ;  /* 0x000000685c5c7220 */ /* 0x000fe20000400000 */
[----:B------:R-:W-:Y:S01]  /*6550*/  F2FP.BF16.F32.PACK_AB R88, RZ, R88 ;  /* 0x00000058ff58723e */ /* 0x000fe200000010ff */
[-C--:B------:R-:W-:Y:S01]  /*6560*/  FMUL R93, R93, R104.reuse ;  /* 0x000000685d5d7220 */ /* 0x080fe20000400000 */
[----:B------:R-:W-:Y:S01]  /*6570*/  F2FP.BF16.F32.PACK_AB R89, RZ, R89 ;  /* 0x00000059ff59723e */ /* 0x000fe200000010ff */
[----:B------:R-:W-:Y:S01]  /*6580*/  FMUL R94, R94, R104 ;  /* 0x000000685e5e7220 */ /* 0x000fe20000400000 */
[----:B------:R-:W-:Y:S01]  /*6590*/  ISETP.GT.AND P1, PT, R3, 0x8, P1 ;  /* 0x000000080300780c */ /* 0x000fe20000f24270 */
[----:B------:R-:W-:Y:S01]  /*65a0*/  @P2 STG.E.U16 desc[UR36][R6.64], R88 ;  /* 0x0000005806002986 */ /* 0x000fe2000c101524 */
[----:B------:R-:W-:Y:S01]  /*65b0*/  LEA R8, P4, R8, R6, 0x4 ;  /* 0x0000000608087211 */ /* 0x000fe200078820ff */
[-C--:B------:R-:W-:Y:S01]  /*65c0*/  FMUL R95, R95, R104.reuse ;  /* 0x000000685f5f7220 */ /* 0x080fe20000400000 */
[----:B------:R-:W-:Y:S01]  /*65d0*/  ISETP.GT.AND P2, PT, R4, 0x8, PT ;  /* 0x000000080400780c */ /* 0x000fe20003f44270 */
[-C--:B------:R-:W-:Y:S01]  /*65e0*/  FMUL R96, R96, R104.reuse ;  /* 0x0000006860607220 */ /* 0x080fe20000400000 */
[----:B------:R-:W-:Y:S01]  /*65f0*/  ISETP.GT.AND P3, PT, R3, 0x8, P3 ;  /* 0x000000080300780c */ /* 0x000fe20001f64270 */
[----:B------:R-:W-:Y:S01]  /*6600*/  @P0 STG.E.U16 desc[UR36][R6.64+0x2], R89 ;  /* 0x0000025906000986 */ /* 0x000fe2000c101524 */
[----:B------:R-:W-:Y:S01]  /*6610*/  ISETP.GT.AND P0, PT, R4, 0x9, PT ;  /* 0x000000090400780c */ /* 0x000fe20003f04270 */
[----:B------:R-:W-:Y:S01]  /*6620*/  IMAD.X R9, R9, 0x1, R7, P4 ;  /* 0x0000000109097824 */ /* 0x000fe200020e0607 */
[----:B------:R-:W-:Y:S01]  /*6630*/  ISETP.GT.AND P5, PT, R3, RZ, P2 ;  /* 0x000000ff0300720c */ /* 0x000fe200017a4270 */
[-C--:B------:R-:W-:Y:S01]  /*6640*/  FMUL R97, R97, R104.reuse ;  /* 0x0000006861617220 */ /* 0x080fe20000400000 */
[----:B------:R-:W-:Y:S01]  /*6650*/  ISETP.GT.AND P4, PT, R3, RZ, P0 ;  /* 0x000000ff0300720c */ /* 0x000fe20000784270 */
[----:B------:R-:W-:Y:S01]  /*6660*/  FMUL R98, R98, R104 ;  /* 0x0000006862627220 */ /* 0x000fe20000400000 */
[----:B------:R-:W-:Y:S01]  /*6670*/  F2FP.BF16.F32.PACK_AB R90, RZ, R90 ;  /* 0x0000005aff5a723e */ /* 0x000fe200000010ff */
[-C--:B------:R-:W-:Y:S01]  /*6680*/  FMUL R99, R99, R104.reuse ;  /* 0x0000006863637220 */ /* 0x080fe20000400000 */
[----:B------:R-:W-:Y:S01]  /*6690*/  F2FP.BF16.F32.PACK_AB R91, RZ, R91 ;  /* 0x0000005bff5b723e */ /* 0x000fe200000010ff */
[----:B------:R-:W-:Y:S01]  /*66a0*/  FMUL R100, R100, R104 ;  /* 0x0000006864647220 */ /* 0x000fe20000400000 */
[----:B------:R-:W-:Y:S01]  /*66b0*/  F2FP.BF16.F32.PACK_AB R92, RZ, R92 ;  /* 0x0000005cff5c723e */ /* 0x000fe200000010ff */
[----:B------:R-:W-:Y:S01]  /*66c0*/  @P1 STG.E.U16 desc[UR36][R8.64], R90 ;  /* 0x0000005a08001986 */ /* 0x000fe2000c101524 */
[----:B------:R-:W-:Y:S01]  /*66d0*/  F2FP.BF16.F32.PACK_AB R93, RZ, R93 ;  /* 0x0000005dff5d723e */ /* 0x000fe200000010ff */
[-C--:B------:R-:W-:Y:S01]  /*66e0*/  FMUL R101, R101, R104.reuse ;  /* 0x0000006865657220 */ /* 0x080fe20000400000 */
[C---:B------:R-:W-:Y:S01]  /*66f0*/  ISETP.GT.AND P2, PT, R3.reuse, 0x8, P2 ;  /* 0x000000080300780c */ /* 0x040fe20001744270 */
[----:B------:R-:W-:Y:S01]  /*6700*/  @P3 STG.E.U16 desc[UR36][R8.64+0x2], R91 ;  /* 0x0000025b08003986 */ /* 0x000fe2000c101524 */
[----:B------:R-:W-:Y:S01]  /*6710*/  ISETP.GT.AND P1, PT, R4, 0x10, PT ;  /* 0x000000100400780c */ /* 0x000fe20003f24270 */
[-C--:B------:R-:W-:Y:S01]  /*6720*/  FMUL R102, R102, R104.reuse ;  /* 0x0000006866667220 */ /* 0x080fe20000400000 */
[----:B------:R-:W-:Y:S01]  /*6730*/  ISETP.GT.AND P3, PT, R3, 0x8, P0 ;  /* 0x000000080300780c */ /* 0x000fe20000764270 */
[----:B------:R-:W-:Y:S01]  /*6740*/  @P5 STG.E.U16 desc[UR36][R6.64+0x10], R92 ;  /* 0x0000105c06005986 */ /* 0x000fe2000c101524 */
[----:B------:R-:W-:Y:S01]  /*6750*/  ISETP.GT.AND P0, PT, R4, 0x11, PT ;  /* 0x000000110400780c */ /* 0x000fe20003f04270 */
[-C--:B------:R-:W-:Y:S01]  /*6760*/  FMUL R103, R103, R104.reuse ;  /* 0x0000006867677220 */ /* 0x080fe20000400000 */
[C---:B------:R-:W-:Y:S01]  /*6770*/  ISETP.GT.AND P5, PT, R3.reuse, RZ, P1 ;  /* 0x000000ff0300720c */ /* 0x040fe20000fa4270 */
[----:B------:R-:W-:Y:S01]  /*6780*/  @P4 STG.E.U16 desc[UR36][R6.64+0x12], R93 ;  /* 0x0000125d06004986 */ /* 0x000fe2000c101524 */
        /* <DEDUP_REMOVED lines=209> */
[----:B------:R-:W-:Y:S01]  /*74a0*/  FMUL R39, R39, R104 ;  /* 0x0000006827277220 */ /* 0x000fe20000400000 */
[----:B------:R-:W-:Y:S01]  /*74b0*/  ISETP.GT.AND P1, PT, R3, 0x8, P2 ;  /* 0x000000080300780c */ /* 0x000fe20001724270 */
[----:B------:R-:W-:Y:S01]  /*74c0*/  @P3 STG.E.U16 desc[UR36][R8.64+0xb2], R71 ;  /* 0x0000b24708003986 */ /* 0x000fe2000c101524 */
[----:B------:R-:W-:-:S02]  /*74d0*/  ISETP.GT.AND P2, PT, R4, 0x68, PT ;  /* 0x000000680400780c */ /* 0x000fc40003f44270 */
[C---:B------:R-:W-:Y:S01]  /*74e0*/  ISETP.GT.AND P3, PT, R3.reuse, 0x8, P0 ;  /* 0x000000080300780c */ /* 0x040fe20000764270 */
[----:B------:R-:W-:Y:S01]  /*74f0*/  @P5 STG.E.U16 desc[UR36][R6.64+0xc0], R40 ;  /* 0x0000c02806005986 */ /* 0x000fe2000c101524 */
[----:B------:R-:W-:Y:S02]  /*7500*/  ISETP.GT.AND P0, PT, R4, 0x69, PT ;  /* 0x000000690400780c */ /* 0x000fe40003f04270 */
[C---:B------:R-:W-:Y:S01]  /*7510*/  ISETP.GT.AND P5, PT, R3.reuse, RZ, P2 ;  /* 0x000000ff0300720c */ /* 0x040fe200017a4270 */
[----:B------:R-:W-:Y:S01]  /*7520*/  @P4 STG.E.U16 desc[UR36][R6.64+0xc2], R41 ;  /* 0x0000c22906004986 */ /* 0x000fe2000c101524 */
[----:B------:R-:W-:Y:S02]  /*7530*/  ISETP.GT.AND P4, PT, R3, RZ, P0 ;  /* 0x000000ff0300720c */ /* 0x000fe40000784270 */
[----:B------:R-:W-:Y:S02]  /*7540*/  F2FP.BF16.F32.PACK_AB R42, RZ, R42 ;  /* 0x0000002aff2a723e */ /* 0x000fe400000010ff */
[----:B------:R-:W-:-:S02]  /*7550*/  F2FP.BF16.F32.PACK_AB R43, RZ, R43 ;  /* 0x0000002bff2b723e */ /* 0x000fc400000010ff */
[----:B------:R-:W-:Y:S01]  /*7560*/  F2FP.BF16.F32.PACK_AB R44, RZ, R44 ;  /* 0x0000002cff2c723e */ /* 0x000fe200000010ff */
[----:B------:R-:W-:Y:S01]  /*7570*/  @P1 STG.E.U16 desc[UR36][R8.64+0xc0], R42 ;  /* 0x0000c02a08001986 */ /* 0x000fe2000c101524 */
[----:B------:R-:W-:Y:S02]  /*7580*/  F2FP.BF16.F32.PACK_AB R45, RZ, R45 ;  /* 0x0000002dff2d723e */ /* 0x000fe400000010ff */
[C---:B------:R-:W-:Y:S01]  /*7590*/  ISETP.GT.AND P1, PT, R3.reuse, 0x8, P2 ;  /* 0x000000080300780c */ /* 0x040fe20001724270 */
[----:B------:R-:W-:Y:S01]  /*75a0*/  @P3 STG.E.U16 desc[UR36][R8.64+0xc2], R43 ;  /* 0x0000c22b08003986 */ /* 0x000fe2000c101524 */
[C---:B------:R-:W-:Y:S02]  /*75b0*/  ISETP.GT.AND P2, PT, R4.reuse, 0x70, PT ;  /* 0x000000700400780c */ /* 0x040fe40003f44270 */
[----:B------:R-:W-:Y:S01]  /*75c0*/  ISETP.GT.AND P3, PT, R3, 0x8, P0 ;  /* 0x000000080300780c */ /* 0x000fe20000764270 */
[----:B------:R-:W-:Y:S01]  /*75d0*/  @P5 STG.E.U16 desc[UR36][R6.64+0xd0], R44 ;  /* 0x0000d02c06005986 */ /* 0x000fe2000c101524 */
[----:B------:R-:W-:-:S02]  /*75e0*/  ISETP.GT.AND P0, PT, R4, 0x71, PT ;  /* 0x000000710400780c */ /* 0x000fc40003f04270 */
[C---:B------:R-:W-:Y:S01]  /*75f0*/  ISETP.GT.AND P5, PT, R3.reuse, RZ, P2 ;  /* 0x000000ff0300720c */ /* 0x040fe200017a4270 */
[----:B------:R-:W-:Y:S01]  /*7600*/  @P4 STG.E.U16 desc[UR36][R6.64+0xd2], R45 ;  /* 0x0000d22d06004986 */ /* 0x000fe2000c101524 */
[----:B------:R-:W-:Y:S02]  /*7610*/  ISETP.GT.AND P4, PT, R3, RZ, P0 ;  /* 0x000000ff0300720c */ /* 0x000fe40000784270 */
[----:B------:R-:W-:Y:S02]  /*7620*/  F2FP.BF16.F32.PACK_AB R46, RZ, R46 ;  /* 0x0000002eff2e723e */ /* 0x000fe400000010ff */
[----:B------:R-:W-:Y:S02]  /*7630*/  F2FP.BF16.F32.PACK_AB R47, RZ, R47 ;  /* 0x0000002fff2f723e */ /* 0x000fe400000010ff */
[----:B------:R-:W-:Y:S01]  /*7640*/  F2FP.BF16.F32.PACK_AB R48, RZ, R48 ;  /* 0x00000030ff30723e */ /* 0x000fe200000010ff */
[----:B------:R-:W-:Y:S01]  /*7650*/  @P1 STG.E.U16 desc[UR36][R8.64+0xd0], R46 ;  /* 0x0000d02e08001986 */ /* 0x000fe2000c101524 */
[----:B------:R-:W-:-:S02]  /*7660*/  F2FP.BF16.F32.PACK_AB R49, RZ, R49 ;  /* 0x00000031ff31723e */ /* 0x000fc400000010ff */
[C---:B------:R-:W-:Y:S01]  /*7670*/  ISETP.GT.AND P2, PT, R3.reuse, 0x8, P2 ;  /* 0x000000080300780c */ /* 0x040fe20001744270 */
[----:B------:R-:W-:Y:S01]  /*7680*/  @P3 STG.E.U16 desc[UR36][R8.64+0xd2], R47 ;  /* 0x0000d22f08003986 */ /* 0x000fe2000c101524 */
[C---:B------:R-:W-:Y:S02]  /*7690*/  ISETP.GT.AND P3, PT, R4.reuse, 0x78, PT ;  /* 0x000000780400780c */ /* 0x040fe40003f64270 */
[C---:B------:R-:W-:Y:S01]  /*76a0*/  ISETP.GT.AND P0, PT, R3.reuse, 0x8, P0 ;  /* 0x000000080300780c */ /* 0x040fe20000704270 */
[----:B------:R-:W-:Y:S01]  /*76b0*/  @P5 STG.E.U16 desc[UR36][R6.64+0xe0], R48 ;  /* 0x0000e03006005986 */ /* 0x000fe2000c101524 */
[----:B------:R-:W-:Y:S02]  /*76c0*/  ISETP.GT.AND P1, PT, R4, 0x79, PT ;  /* 0x000000790400780c */ /* 0x000fe40003f24270 */
[----:B------:R-:W-:Y:S01]  /*76d0*/  F2FP.BF16.F32.PACK_AB R50, RZ, R50 ;  /* 0x00000032ff32723e */ /* 0x000fe200000010ff */
[----:B------:R-:W-:Y:S01]  /*76e0*/  @P4 STG.E.U16 desc[UR36][R6.64+0xe2], R49 ;  /* 0x0000e23106004986 */ /* 0x000fe2000c101524 */
[----:B------:R-:W-:-:S02]  /*76f0*/  ISETP.GT.AND P4, PT, R3, RZ, P3 ;  /* 0x000000ff0300720c */ /* 0x000fc40001f84270 */
[C---:B------:R-:W-:Y:S01]  /*7700*/  ISETP.GT.AND P5, PT, R3.reuse, RZ, P1 ;  /* 0x000000ff0300720c */ /* 0x040fe20000fa4270 */
[----:B------:R-:W-:Y:S01]  /*7710*/  @P2 STG.E.U16 desc[UR36][R8.64+0xe0], R50 ;  /* 0x0000e03208002986 */ /* 0x000fe2000c101524 */
[----:B------:R-:W-:Y:S02]  /*7720*/  F2FP.BF16.F32.PACK_AB R51, RZ, R51 ;  /* 0x00000033ff33723e */ /* 0x000fe400000010ff */
[----:B------:R-:W-:Y:S02]  /*7730*/  F2FP.BF16.F32.PACK_AB R52, RZ, R52 ;  /* 0x00000034ff34723e */ /* 0x000fe400000010ff */
[----:B------:R-:W-:Y:S01]  /*7740*/  ISETP.GT.AND P2, PT, R4, 0x80, PT ;  /* 0x000000800400780c */ /* 0x000fe20003f44270 */
[----:B------:R-:W-:Y:S01]  /*7750*/  @P0 STG.E.U16 desc[UR36][R8.64+0xe2], R51 ;  /* 0x0000e23308000986 */ /* 0x000fe2000c101524 */
[----:B------:R-:W-:Y:S02]  /*7760*/  F2FP.BF16.F32.PACK_AB R53, RZ, R53 ;  /* 0x00000035ff35723e */ /* 0x000fe400000010ff */
[C---:B------:R-:W-:Y:S01]  /*7770*/  ISETP.GT.AND P3, PT, R3.reuse, 0x8, P3 ;  /* 0x000000080300780c */ /* 0x040fe20001f64270 */
[----:B------:R-:W-:Y:S01]  /*7780*/  @P4 STG.E.U16 desc[UR36][R6.64+0xf0], R52 ;  /* 0x0000f03406004986 */ /* 0x000fe2000c101524 */
[----:B------:R-:W-:-:S02]  /*7790*/  ISETP.GT.AND P1, PT, R3, 0x8, P1 ;  /* 0x000000080300780c */ /* 0x000fc40000f24270 */
[----:B------:R-:W-:Y:S01]  /*77a0*/  ISETP.GT.AND P0, PT, R4, 0x81, PT ;  /* 0x000000810400780c */ /* 0x000fe20003f04270 */
[----:B------:R-:W-:Y:S01]  /*77b0*/  @P5 STG.E.U16 desc[UR36][R6.64+0xf2], R53 ;  /* 0x0000f23506005986 */ /* 0x000fe2000c101524 */
[C---:B------:R-:W-:Y:S02]  /*77c0*/  ISETP.GT.AND P4, PT, R3.reuse, RZ, P2 ;  /* 0x000000ff0300720c */ /* 0x040fe40001784270 */
        /* <DEDUP_REMOVED lines=8> */
[C---:B------:R-:W-:Y:S02]  /*7850*/  ISETP.GT.AND P1, PT, R3.reuse, 0x8, P0 ;  /* 0x000000080300780c */ /* 0x040fe40000724270 */
[C---:B------:R-:W-:Y:S01]  /*7860*/  ISETP.GT.AND P0, PT, R4.reuse, 0x89, PT ;  /* 0x000000890400780c */ /* 0x040fe20003f04270 */
        /* <DEDUP_REMOVED lines=9> */
[C---:B------:R-:W-:Y:S01]  /*7900*/  ISETP.GT.AND P4, PT, R3.reuse, 0x8, P4 ;  /* 0x000000080300780c */ /* 0x040fe20002784270 */
[----:B------:R-:W-:Y:S01]  /*7910*/  @P1 STG.E.U16 desc[UR36][R8.64+0x102], R27 ;  /* 0x0001021b08001986 */ /* 0x000fe2000c101524 */
[----:B------:R-:W-:Y:S02]  /*7920*/  F2FP.BF16.F32.PACK_AB R29, RZ, R29 ;  /* 0x0000001dff1d723e */ /* 0x000fe400000010ff */
[----:B------:R-:W-:Y:S01]  /*7930*/  ISETP.GT.AND P1, PT, R4, 0x99, PT ;  /* 0x000000990400780c */ /* 0x000fe20003f24270 */
[----:B------:R-:W-:Y:S01]  /*7940*/  @P5 STG.E.U16 desc[UR36][R6.64+0x110], R28 ;  /* 0x0001101c06005986 */ /* 0x000fe2000c101524 */
[----:B------:R-:W-:-:S02]  /*7950*/  ISETP.GT.AND P5, PT, R3, 0x8, P0 ;  /* 0x000000080300780c */ /* 0x000fc400007a4270 */
[C---:B------:R-:W-:Y:S01]  /*7960*/  ISETP.GT.AND P0, PT, R4.reuse, 0x91, PT ;  /* 0x000000910400780c */ /* 0x040fe20003f04270 */
[----:B------:R-:W-:Y:S01]  /*7970*/  @P3 STG.E.U16 desc[UR36][R6.64+0x112], R29 ;  /* 0x0001121d06003986 */ /* 0x000fe2000c101524 */
[C---:B------:R-:W-:Y:S02]  /*7980*/  ISETP.GT.AND P3, PT, R4.reuse, 0x90, PT ;  /* 0x000000900400780c */ /* 0x040fe40003f64270 */
[----:B------:R-:W-:Y:S01]  /*7990*/  ISETP.GT.AND P2, PT, R4, 0x98, PT ;  /* 0x000000980400780c */ /* 0x000fe20003f44270 */
[----:B------:R-:W-:Y:S01]  /*79a0*/  @P4 IMAD.MOV.U32 R4, RZ, RZ, R8 ;  /* 0x000000ffff044224 */ /* 0x000fe200078e0008 */
[----:B------:R-:W-:Y:S01]  /*79b0*/  F2FP.BF16.F32.PACK_AB R30, RZ, R30 ;  /* 0x0000001eff1e723e */ /* 0x000fe200000010ff */
[----:B------:R-:W-:Y:S01]  /*79c0*/  @P4 IMAD.MOV.U32 R5, RZ, RZ, R9 ;  /* 0x000000ffff054224 */ /* 0x000fe200078e0009 */
[----:B------:R-:W-:Y:S02]  /*79d0*/  F2FP.BF16.F32.PACK_AB R31, RZ, R31 ;  /* 0x0000001fff1f723e */ /* 0x000fe400000010ff */
[----:B------:R-:W-:-:S02]  /*79e0*/  F2FP.BF16.F32.PACK_AB R32, RZ, R32 ;  /* 0x00000020ff20723e */ /* 0x000fc400000010ff */
[----:B------:R0:W-:Y:S01]  /*79f0*/  @P4 STG.E.U16 desc[UR36][R4.64+0x110], R30 ;  /* 0x0001101e04004986 */ /* 0x0001e2000c101524 */
[C---:B------:R-:W-:Y:S02]  /*7a00*/  ISETP.GT.AND P4, PT, R3.reuse, RZ, P3 ;  /* 0x000000ff0300720c */ /* 0x040fe40001f84270 */
[----:B------:R-:W-:Y:S02]  /*7a10*/  ISETP.GT.AND P3, PT, R3, 0x8, P3 ;  /* 0x000000080300780c */ /* 0x000fe40001f64270 */
[----:B------:R-:W-:Y:S02]  /*7a20*/  F2FP.BF16.F32.PACK_AB R33, RZ, R33 ;  /* 0x00000021ff21723e */ /* 0x000fe400000010ff */
[----:B------:R-:W-:Y:S02]  /*7a30*/  F2FP.BF16.F32.PACK_AB R34, RZ, R34 ;  /* 0x00000022ff22723e */ /* 0x000fe400000010ff */
[----:B------:R-:W-:Y:S02]  /*7a40*/  F2FP.BF16.F32.PACK_AB R35, RZ, R35 ;  /* 0x00000023ff23723e */ /* 0x000fe400000010ff */
[----:B------:R-:W-:Y:S01]  /*7a50*/  F2FP.BF16.F32.PACK_AB R36, RZ, R36 ;  /* 0x00000024ff24723e */ /* 0x000fe200000010ff */
[----:B0-----:R-:W-:Y:S01]  /*7a60*/  @P5 IMAD.MOV.U32 R4, RZ, RZ, R8 ;  /* 0x000000ffff045224 */ /* 0x001fe200078e0008 */
[----:B------:R-:W-:Y:S01]  /*7a70*/  F2FP.BF16.F32.PACK_AB R37, RZ, R37 ;  /* 0x00000025ff25723e */ /* 0x000fe200000010ff */
[----:B------:R-:W-:Y:S01]  /*7a80*/  @P5 IMAD.MOV.U32 R5, RZ, RZ, R9 ;  /* 0x000000ffff055224 */ /* 0x000fe200078e0009 */
[----:B------:R-:W-:-:S02]  /*7a90*/  F2FP.BF16.F32.PACK_AB R38, RZ, R38 ;  /* 0x00000026ff26723e */ /* 0x000fc400000010ff */
[----:B------:R-:W-:Y:S02]  /*7aa0*/  F2FP.BF16.F32.PACK_AB R39, RZ, R39 ;  /* 0x00000027ff27723e */ /* 0x000fe400000010ff */
[----:B------:R0:W-:Y:S01]  /*7ab0*/  @P5 STG.E.U16 desc[UR36][R4.64+0x112], R31 ;  /* 0x0001121f04005986 */ /* 0x0001e2000c101524 */
[C---:B------:R-:W-:Y:S02]  /*7ac0*/  ISETP.GT.AND P5, PT, R3.reuse, RZ, P0 ;  /* 0x000000ff0300720c */ /* 0x040fe400007a4270 */
[----:B------:R-:W-:Y:S01]  /*7ad0*/  ISETP.GT.AND P0, PT, R3, 0x8, P0 ;  /* 0x000000080300780c */ /* 0x000fe20000704270 */
[----:B0-----:R-:W-:Y:S02]  /*7ae0*/  @P4 IMAD.MOV.U32 R4, RZ, RZ, R6 ;  /* 0x000000ffff044224 */ /* 0x001fe400078e0006 */
[----:B------:R-:W-:-:S05]  /*7af0*/  @P4 IMAD.MOV.U32 R5, RZ, RZ, R7 ;  /* 0x000000ffff054224 */ /* 0x000fca00078e0007 */
        /* <DEDUP_REMOVED lines=10> */
[----:B------:R0:W-:Y:S02]  /*7ba0*/  @P3 STG.E.U16 desc[UR36][R4.64+0x120], R34 ;  /* 0x0001202204003986 */ /* 0x0001e4000c101524 */
[----:B0-----:R-:W-:Y:S02]  /*7bb0*/  @P0 IMAD.MOV.U32 R4, RZ, RZ, R8 ;  /* 0x000000ffff040224 */ /* 0x001fe400078e0008 */
[----:B------:R-:W-:-:S05]  /*7bc0*/  @P0 IMAD.MOV.U32 R5, RZ, RZ, R9 ;  /* 0x000000ffff050224 */ /* 0x000fca00078e0009 */
[----:B------:R0:W-:Y:S02]  /*7bd0*/  @P0 STG.E.U16 desc[UR36][R4.64+0x122], R35 ;  /* 0x0001222304000986 */ /* 0x0001e4000c101524 */
[----:B0-----:R-:W-:Y:S02]  /*7be0*/  @P5 IMAD.MOV.U32 R4, RZ, RZ, R6 ;  /* 0x000000ffff045224 */ /* 0x001fe400078e0006 */
[----:B------:R-:W-:-:S05]  /*7bf0*/  @P5 IMAD.MOV.U32 R5, RZ, RZ, R7 ;  /* 0x000000ffff055224 */ /* 0x000fca00078e0007 */
[----:B------:R0:W-:Y:S04]  /*7c00*/  @P5 STG.E.U16 desc[UR36][R4.64+0x130], R36 ;  /* 0x0001302404005986 */ /* 0x0001e8000c101524 */
[----:B------:R1:W-:Y:S01]  /*7c10*/  @P4 STG.E.U16 desc[UR36][R6.64+0x132], R37 ;  /* 0x0001322506004986 */ /* 0x0003e2000c101524 */
[----:B0-----:R-:W-:Y:S02]  /*7c20*/  @P2 IMAD.MOV.U32 R4, RZ, RZ, R8 ;  /* 0x000000ffff042224 */ /* 0x001fe400078e0008 */
[----:B------:R-:W-:-:S05]  /*7c30*/  @P2 IMAD.MOV.U32 R5, RZ, RZ, R9 ;  /* 0x000000ffff052224 */ /* 0x000fca00078e0009 */
[----:B------:R1:W-:Y:S04]  /*7c40*/  @P2 STG.E.U16 desc[UR36][R4.64+0x130], R38 ;  /* 0x0001302604002986 */ /* 0x0003e8000c101524 */
[----:B------:R1:W-:Y:S02]  /*7c50*/  @P1 STG.E.U16 desc[UR36][R8.64+0x132], R39 ;  /* 0x0001322708001986 */ /* 0x0003e4000c101524 */
.L_x_192:
[----:B------:R-:W-:Y:S05]  /*7c60*/  BSYNC B0 ;  /* 0x0000000000007941 */ /* 0x000fea0003800000 */
.L_x_34:
[----:B------:R-:W-:Y:S01]  /*7c70*/  ULDC UR4, c[0x0][0xc] ;  /* 0x0000030000047ab9 */ /* 0x000fe20000000800 */
[----:B------:R-:W-:Y:S01]  /*7c80*/  ULDC UR5, c[0x0][0x10] ;  /* 0x0000040000057ab9 */ /* 0x000fe20000000800 */
[----:B------:R-:W0:Y:S01]  /*7c90*/  LDC R3, c[0x0][0x14] ;  /* 0x00000500ff037b82 */ /* 0x000e220000000800 */
[----:B------:R-:W-:Y:S01]  /*7ca0*/  UIMAD.WIDE.U32 UR4, UR4, UR5, URZ ;  /* 0x00000005040472a5 */ /* 0x000fe2000f8e003f */
[----:B------:R-:W-:Y:S02]  /*7cb0*/  IMAD.MOV.U32 R108, RZ, RZ, -0x1 ;  /* 0xffffffffff6c7424 */ /* 0x000fe400078e00ff */
[----:B------:R-:W-:-:S03]  /*7cc0*/  IMAD.MOV.U32 R107, RZ, RZ, -0x1 ;  /* 0xffffffffff6b7424 */ /* 0x000fc600078e00ff */
[----:B0-----:R-:W-:-:S04]  /*7cd0*/  IMAD.WIDE.U32 R16, R3, UR4, R16 ;  /* 0x0000000403107c25 */ /* 0x001fc8000f8e0010 */
[----:B------:R-:W-:Y:S01]  /*7ce0*/  IMAD R3, R3, UR5, RZ ;  /* 0x0000000503037c24 */ /* 0x000fe2000f8e02ff */
[----:B------:R-:W-:Y:S02]  /*7cf0*/  ULDC.64 UR4, c[0x0][0x650] ;  /* 0x0001940000047ab9 */ /* 0x000fe40000000a00 */
[----:B------:R-:W-:Y:S01]  /*7d00*/  ISETP.GE.U32.AND P0, PT, R16, UR4, PT ;  /* 0x0000000410007c0c */ /* 0x000fe2000bf06070 */
[--C-:B------:R-:W-:Y:S01]  /*7d10*/  IMAD.IADD R17, R17, 0x1, R3.reuse ;  /* 0x0000000111117824 */ /* 0x100fe200078e0203 */
[----:B------:R-:W-:-:S04]  /*7d20*/  PRMT R3, RZ, 0x7610, R3 ;  /* 0x00007610ff037816 */ /* 0x000fc80000000003 */
[----:B------:R-:W-:-:S13]  /*7d30*/  ISETP.GE.U32.AND.EX P0, PT, R17, UR5, PT, P0 ;  /* 0x0000000511007c0c */ /* 0x000fda000bf06100 */
[----:B------:R-:W-:Y:S05]  /*7d40*/  @P0 BRA `(.L_x_193) ;  /* 0x0000000400640947 */ /* 0x000fea0003800000 */
[----:B------:R-:W0:Y:S01]  /*7d50*/  S2R R12, SR_CTAID.X ;  /* 0x00000000000c7919 */ /* 0x000e220000002500 */
[----:B----4-:R-:W4:Y:S01]  /*7d60*/  LDC.64 R10, c[0x0][0x628] ;  /* 0x00018a00ff0a7b82 */ /* 0x010f220000000a00 */
[----:B------:R-:W-:Y:S01]  /*7d70*/  ULDC UR4, c[0x0][0x150] ;  /* 0x0000540000047ab9 */ /* 0x000fe20000000800 */
[----:B-123--:R-:W-:Y:S01]  /*7d80*/  IMAD.MOV.U32 R8, RZ, RZ, R16 ;  /* 0x000000ffff087224 */ /* 0x00efe200078e0010 */
[----:B------:R-:W1:Y:S01]  /*7d90*/  S2R R24, SR_CTAID.Y ;  /* 0x0000000000187919 */ /* 0x000e620000002600 */
[----:B------:R-:W-:-:S04]  /*7da0*/  IMAD.MOV.U32 R9, RZ, RZ, R17 ;  /* 0x000000ffff097224 */ /* 0x000fc800078e0011 */
[----:B------:R-:W2:Y:S08]  /*7db0*/  LDC R21, c[0x0][0x144] ;  /* 0x00005100ff157b82 */ /* 0x000eb00000000800 */
[----:B------:R-:W3:Y:S08]  /*7dc0*/  LDC R0, c[0x0][0x630] ;  /* 0x00018c00ff007b82 */ /* 0x000ef00000000800 */
[----:B------:R-:W1:Y:S01]  /*7dd0*/  LDC.64 R14, c[0x0][0x620] ;  /* 0x00018800ff0e7b82 */ /* 0x000e620000000a00 */
[----:B----4-:R-:W-:-:S04]  /*7de0*/  ISETP.NE.U32.AND P0, PT, R10, RZ, PT ;  /* 0x000000ff0a00720c */ /* 0x010fc80003f05070 */
[----:B------:R-:W-:Y:S02]  /*7df0*/  ISETP.NE.AND.EX P0, PT, R11, RZ, PT, P0 ;  /* 0x000000ff0b00720c */ /* 0x000fe40003f05300 */
[----:B0-----:R-:W-:-:S05]  /*7e00*/  I2FP.F32.U32 R3, R12 ;  /* 0x0000000c00037245 */ /* 0x001fca0000201000 */
[----:B------:R-:W-:-:S04]  /*7e10*/  FMUL R3, R3, UR4 ;  /* 0x0000000403037c20 */ /* 0x000fc80008400000 */
[----:B------:R0:W4:Y:S02]  /*7e20*/  F2I.U32.TRUNC.NTZ R20, R3 ;  /* 0x0000000300147305 */ /* 0x000124000020f000 */
[----:B--23--:R-:W-:Y:S05]  /*7e30*/  @!P0 BRA `(.L_x_194) ;  /* 0x0000000000288947 */ /* 0x00cfea0003800000 */
[----:B0-----:R-:W0:Y:S02]  /*7e40*/  LDC R3, c[0x0][0x634] ;  /* 0x00018d00ff037b82 */ /* 0x001e240000000800 */
        /* <DEDUP_REMOVED lines=9> */
.L_x_194:
[----:B------:R-:W2:Y:S01]  /*7ee0*/  LDC.64 R28, c[0x0][0x640] ;  /* 0x00019000ff1c7b82 */ /* 0x000ea20000000a00 */
[-CC-:B------:R-:W-:Y:S01]  /*7ef0*/  SHF.R.U64 R107, R8, R0.reuse, R9.reuse ;  /* 0x00000000086b7219 */ /* 0x180fe20000001209 */
[----:B----4-:R-:W-:Y:S01]  /*7f00*/  IMAD.MOV R20, RZ, RZ, -R20 ;  /* 0x000000ffff147224 */ /* 0x010fe200078e0a14 */
[----:B------:R-:W-:Y:S01]  /*7f10*/  SHF.R.U32.HI R0, RZ, R0, R9 ;  /* 0x00000000ff007219 */ /* 0x000fe20000011609 */
[----:B------:R-:W-:Y:S01]  /*7f20*/  ULDC UR4, c[0x0][0x154] ;  /* 0x0000550000047ab9 */ /* 0x000fe20000000800 */
[----:B0-----:R-:W-:Y:S01]  /*7f30*/  IADD3 R3, P0, RZ, -R107, RZ ;  /* 0x8000006bff037210 */ /* 0x001fe20007f1e0ff */
[----:B------:R-:W-:Y:S02]  /*7f40*/  IMAD R21, R21, R20, R12 ;  /* 0x0000001415157224 */ /* 0x000fe400078e020c */
[----:B------:R-:W0:Y:S01]  /*7f50*/  LDC R6, c[0x0][0x618] ;  /* 0x00018600ff067b82 */ /* 0x000e220000000800 */
[----:B------:R-:W-:Y:S02]  /*7f60*/  IMAD.MOV.U32 R7, RZ, RZ, 0x1 ;  /* 0x00000001ff077424 */ /* 0x000fe400078e00ff */
[----:B------:R-:W-:-:S04]  /*7f70*/  IMAD.X R5, RZ, RZ, ~R0, P0 ;  /* 0x000000ffff057224 */ /* 0x000fc800000e0e00 */
[-C--:B-1----:R-:W-:Y:S01]  /*7f80*/  IMAD R0, R5, R14.reuse, RZ ;  /* 0x0000000e05007224 */ /* 0x082fe200078e02ff */
[----:B------:R-:W1:Y:S01]  /*7f90*/  LDC R8, c[0x0][0x608] ;  /* 0x00018200ff087b82 */ /* 0x000e620000000800 */
[----:B------:R-:W-:-:S04]  /*7fa0*/  IMAD.WIDE.U32 R4, R3, R14, R16 ;  /* 0x0000000e03047225 */ /* 0x000fc800078e0010 */
[----:B------:R-:W-:Y:S01]  /*7fb0*/  IMAD R3, R3, R15, R0 ;  /* 0x0000000f03037224 */ /* 0x000fe200078e0200 */
[----:B------:R-:W-:Y:S02]  /*7fc0*/  I2FP.F32.U32 R0, R24 ;  /* 0x0000001800007245 */ /* 0x000fe40000201000 */
[----:B------:R-:W3:Y:S01]  /*7fd0*/  LDC R26, c[0x0][0x658] ;  /* 0x00019600ff1a7b82 */ /* 0x000ee20000000800 */
[----:B------:R-:W-:Y:S01]  /*7fe0*/  IMAD.IADD R3, R5, 0x1, R3 ;  /* 0x0000000105037824 */ /* 0x000fe200078e0203 */
[----:B--2---:R-:W-:Y:S01]  /*7ff0*/  ISETP.NE.U32.AND P0, PT, R28, RZ, PT ;  /* 0x000000ff1c00720c */ /* 0x004fe20003f05070 */
[----:B------:R-:W-:Y:S01]  /*8000*/  FMUL R0, R0, UR4 ;  /* 0x0000000400007c20 */ /* 0x000fe20008400000 */
[----:B------:R-:W-:Y:S02]  /*8010*/  IMAD.MOV.U32 R5, RZ, RZ, -0x1 ;  /* 0xffffffffff057424 */ /* 0x000fe400078e00ff */
[----:B------:R-:W-:Y:S01]  /*8020*/  ISETP.NE.AND.EX P0, PT, R29, RZ, PT, P0 ;  /* 0x000000ff1d00720c */ /* 0x000fe20003f05300 */
[----:B------:R2:W4:Y:S01]  /*8030*/  F2I.U32.TRUNC.NTZ R13, R0 ;  /* 0x00000000000d7305 */ /* 0x000522000020f000 */
[----:B------:R-:W2:Y:S01]  /*8040*/  LDC R15, c[0x0][0x148] ;  /* 0x00005200ff0f7b82 */ /* 0x000ea20000000800 */
[----:B0-----:R-:W-:-:S02]  /*8050*/  SHF.R.U64 R12, R4, R6, R3 ;  /* 0x00000006040c7219 */ /* 0x001fc40000001203 */
[----:B------:R-:W-:-:S05]  /*8060*/  SHF.R.U32.HI R3, RZ, R6, R3 ;  /* 0x00000006ff037219 */ /* 0x000fca0000011603 */
[----:B------:R-:W0:Y:S01]  /*8070*/  LDC R20, c[0x0][0x600] ;  /* 0x00018000ff147b82 */ /* 0x000e220000000800 */
[-CC-:B-1----:R-:W-:Y:S02]  /*8080*/  SHF.R.U64 R10, R12, R8.reuse, R3.reuse ;  /* 0x000000080c0a7219 */ /* 0x182fe40000001203 */
[----:B------:R-:W-:-:S05]  /*8090*/  SHF.R.U32.HI R3, RZ, R8, R3 ;  /* 0x00000008ff037219 */ /* 0x000fca0000011603 */
[----:B------:R-:W1:Y:S01]  /*80a0*/  LDC R27, c[0x0][0x648] ;  /* 0x00019200ff1b7b82 */ /* 0x000e620000000800 */
[-C--:B---3--:R-:W-:Y:S02]  /*80b0*/  SHF.L.U32 R4, R5, R26.reuse, RZ ;  /* 0x0000001a05047219 */ /* 0x088fe400000006ff */
[-CC-:B------:R-:W-:Y:S02]  /*80c0*/  SHF.R.U64 R14, R10, R26.reuse, R3.reuse ;  /* 0x0000001a0a0e7219 */ /* 0x180fe40000001203 */
[----:B------:R-:W-:Y:S02]  /*80d0*/  SHF.R.U32.HI R5, RZ, R26, R3 ;  /* 0x0000001aff057219 */ /* 0x000fe40000011603 */
[----:B------:R-:W-:Y:S01]  /*80e0*/  LOP3.LUT R25, RZ, R4, RZ, 0x33, !PT ;  /* 0x00000004ff197212 */ /* 0x000fe200078e33ff */
[----:B------:R-:W3:Y:S01]  /*80f0*/  LDC R30, c[0x0][0x638] ;  /* 0x00018e00ff1e7b82 */ /* 0x000ee20000000800 */
[----:B------:R-:W-:Y:S01]  /*8100*/  SHF.L.U32 R26, R7, R26, RZ ;  /* 0x0000001a071a7219 */ /* 0x000fe200000006ff */
[----:B------:R-:W-:-:S06]  /*8110*/  IMAD.MOV.U32 R4, RZ, RZ, R14 ;  /* 0x000000ffff047224 */ /* 0x000fcc00078e000e */
[----:B------:R-:W0:Y:S01]  /*8120*/  LDC R31, c[0x0][0x610] ;  /* 0x00018400ff1f7b82 */ /* 0x000e220000000800 */
[----:B----4-:R-:W-:Y:S05]  /*8130*/  @!P0 BRA `(.L_x_195) ;  /* 0x0000000000288947 */ /* 0x010fea0003800000 */
        /* <DEDUP_REMOVED lines=10> */
.L_x_195:
[----:B------:R-:W-:Y:S01]  /*81e0*/  ISETP.NE.AND P0, PT, R2, 0x1, PT ;  /* 0x000000010200780c */ /* 0x000fe20003f05270 */
[----:B0-----:R-:W-:Y:S01]  /*81f0*/  VIADD R7, R20, 0xffffffff ;  /* 0xffffffff14077836 */ /* 0x001fe20000000000 */
[----:B-12---:R-:W-:Y:S01]  /*8200*/  SHF.R.U64 R0, R4, R27, R5 ;  /* 0x0000001b04007219 */ /* 0x006fe20000001205 */
[----:B------:R-:W-:Y:S01]  /*8210*/  IMAD.MOV R13, RZ, RZ, -R13 ;  /* 0x000000ffff0d7224 */ /* 0x000fe200078e0a0d */
[----:B------:R-:W-:Y:S01]  /*8220*/  LOP3.LUT R5, R10, R25, RZ, 0xc0, !PT ;  /* 0x000000190a057212 */ /* 0x000fe200078ec0ff */
[----:B------:R-:W-:Y:S01]  /*8230*/  IMAD.MOV.U32 R4, RZ, RZ, 0x1 ;  /* 0x00000001ff047424 */ /* 0x000fe200078e00ff */
[----:B------:R-:W-:Y:S01]  /*8240*/  LOP3.LUT R12, R12, R7, RZ, 0xc0, !PT ;  /* 0x000000070c0c7212 */ /* 0x000fe200078ec0ff */
[----:B------:R-:W-:Y:S02]  /*8250*/  IMAD.MOV R3, RZ, RZ, -R0 ;  /* 0x000000ffff037224 */ /* 0x000fe400078e0a00 */
[----:B------:R-:W-:Y:S02]  /*8260*/  IMAD R0, R26, R0, R5 ;  /* 0x000000001a007224 */ /* 0x000fe400078e0205 */
[----:B---3--:R-:W-:-:S02]  /*8270*/  IMAD R3, R3, R30, R14 ;  /* 0x0000001e03037224 */ /* 0x008fc400078e020e */
[----:B------:R-:W-:Y:S02]  /*8280*/  @P0 IMAD R21, R15, R13, R24 ;  /* 0x0000000d0f150224 */ /* 0x000fe400078e0218 */
[----:B------:R-:W-:Y:S01]  /*8290*/  IMAD R5, R3, R20, R12 ;  /* 0x0000001403057224 */ /* 0x000fe200078e020c */
[----:B------:R-:W-:Y:S01]  /*82a0*/  PRMT R3, R4, 0x7610, R3 ;  /* 0x0000761004037816 */ /* 0x000fe20000000003 */
[----:B------:R-:W-:-:S05]  /*82b0*/  IMAD R0, R0, R31, R21 ;  /* 0x0000001f00007224 */ /* 0x000fca00078e0215 */
[----:B------:R-:W-:Y:S02]  /*82c0*/  SEL R108, R5, R0, !P0 ;  /* 0x00000000056c7207 */ /* 0x000fe40004000000 */
[----:B------:R-:W-:-:S07]  /*82d0*/  SEL R0, R0, R5, !P0 ;  /* 0x0000000500007207 */ /* 0x000fce0004000000 */
.L_x_193:
[----:B------:R-:W-:Y:S01]  /*82e0*/  LOP3.LUT P0, RZ, R3, 0xff, RZ, 0xc0, !PT ;  /* 0x000000ff03ff7812 */ /* 0x000fe2000780c0ff */
[----:B------:R-:W-:-:S12]  /*82f0*/  IMAD.MOV.U32 R106, RZ, RZ, R0 ;  /* 0x000000ffff6a7224 */ /* 0x000fd800078e0000 */
[----:B------:R-:W-:Y:S05]  /*8300*/  @P0 BRA `(.L_x_196) ;  /* 0xffffff8c00c80947 */ /* 0x000fea000383ffff */
[----:B------:R-:W-:Y:S05]  /*8310*/  EXIT ;  /* 0x000000000000794d */ /* 0x000fea0003800000 */
.L_x_7:
[----:B0-----:R-:W-:Y:S01]  /*8320*/  ULDC.64 UR4, c[0x0][0x650] ;  /* 0x0001940000047ab9 */ /* 0x001fe20000000a00 */
        /* <DEDUP_REMOVED lines=25> */
.L_x_198:
[----:B------:R-:W0:Y:S01]  /*84c0*/  LDC.64 R28, c[0x0][0x640] ;  /* 0x00019000ff1c7b82 */ /* 0x000e220000000a00 */
[-CC-:B------:R-:W-:Y:S01]  /*84d0*/  SHF.R.U64 R22, R12, R6.reuse, R13.reuse ;  /* 0x000000060c167219 */ /* 0x180fe2000000120d */
[----:B------:R-:W-:Y:S01]  /*84e0*/  IMAD.MOV.U32 R30, RZ, RZ, 0x1 ;  /* 0x00000001ff1e7424 */ /* 0x000fe200078e00ff */
[----:B------:R-:W-:Y:S02]  /*84f0*/  SHF.R.U32.HI R6, RZ, R6, R13 ;  /* 0x00000006ff067219 */ /* 0x000fe4000001160d */
        /* <DEDUP_REMOVED lines=8> */
[----:B------:R-:W-:Y:S01]  /*8580*/  IMAD.IADD R9, R9, 0x1, R11 ;  /* 0x0000000109097824 */ /* 0x000fe200078e020b */
[----:B0-----:R-:W-:-:S04]  /*8590*/  ISETP.NE.U32.AND P0, PT, R28, RZ, PT ;  /* 0x000000ff1c00720c */ /* 0x001fc80003f05070 */
[----:B------:R-:W-:Y:S02]  /*85a0*/  ISETP.NE.AND.EX P0, PT, R29, RZ, PT, P0 ;  /* 0x000000ff1d00720c */ /* 0x000fe40003f05300 */
[----:B------:R-:W0:Y:S01]  /*85b0*/  LDC R20, c[0x0][0x600] ;  /* 0x00018000ff147b82 */ /* 0x000e220000000800 */
[-CC-:B-1----:R-:W-:Y:S01]  /*85c0*/  SHF.R.U64 R14, R8, R10.reuse, R9.reuse ;  /* 0x0000000a080e7219 */ /* 0x182fe20000001209 */
[----:B------:R-:W-:Y:S01]  /*85d0*/  IMAD.MOV.U32 R8, RZ, RZ, -0x1 ;  /* 0xffffffffff087424 */ /* 0x000fe200078e00ff */
[----:B------:R-:W-:-:S05]  /*85e0*/  SHF.R.U32.HI R9, RZ, R10, R9 ;  /* 0x0000000aff097219 */ /* 0x000fca0000011609 */
[----:B------:R-:W1:Y:S01]  /*85f0*/  LDC R24, c[0x0][0x648] ;  /* 0x00019200ff187b82 */ /* 0x000e620000000800 */
[-CC-:B--2---:R-:W-:Y:S02]  /*8600*/  SHF.R.U64 R23, R14, R12.reuse, R9.reuse ;  /* 0x0000000c0e177219 */ /* 0x184fe40000001209 */
[----:B------:R-:W-:-:S05]  /*8610*/  SHF.R.U32.HI R6, RZ, R12, R9 ;  /* 0x0000000cff067219 */ /* 0x000fca0000011609 */
[----:B------:R-:W2:Y:S01]  /*8620*/  LDC R26, c[0x0][0x638] ;  /* 0x00018e00ff1a7b82 */ /* 0x000ea20000000800 */
[-C--:B---3--:R-:W-:Y:S02]  /*8630*/  SHF.L.U32 R8, R8, R27.reuse, RZ ;  /* 0x0000001b08087219 */ /* 0x088fe400000006ff */
[-CC-:B------:R-:W-:Y:S02]  /*8640*/  SHF.R.U64 R25, R23, R27.reuse, R6.reuse ;  /* 0x0000001b17197219 */ /* 0x180fe40000001206 */
[----:B------:R-:W-:Y:S02]  /*8650*/  LOP3.LUT R32, RZ, R8, RZ, 0x33, !PT ;  /* 0x00000008ff207212 */ /* 0x000fe400078e33ff */
[----:B------:R-:W-:Y:S01]  /*8660*/  SHF.R.U32.HI R9, RZ, R27, R6 ;  /* 0x0000001bff097219 */ /* 0x000fe20000011606 */
[----:B------:R-:W3:Y:S01]  /*8670*/  LDC R31, c[0x0][0x610] ;  /* 0x00018400ff1f7b82 */ /* 0x000ee20000000800 */
[----:B------:R-:W-:Y:S01]  /*8680*/  IMAD.MOV.U32 R8, RZ, RZ, R25 ;  /* 0x000000ffff087224 */ /* 0x000fe200078e0019 */
[----:B------:R-:W-:Y:S06]  /*8690*/  @!P0 BRA `(.L_x_199) ;  /* 0x0000000000288947 */ /* 0x000fec0003800000 */
        /* <DEDUP_REMOVED lines=10> */
.L_x_199:
[----:B------:R-:W-:Y:S02]  /*8740*/  ISETP.NE.AND P0, PT, R2, 0x1, PT ;  /* 0x000000010200780c */ /* 0x000fe40003f05270 */
[----:B-1----:R-:W-:Y:S01]  /*8750*/  SHF.R.U64 R6, R8, R24, R9 ;  /* 0x0000001808067219 */ /* 0x002fe20000001209 */
[----:B0-----:R-:W-:Y:S01]  /*8760*/  VIADD R9, R20, 0xffffffff ;  /* 0xffffffff14097836 */ /* 0x001fe20000000000 */
[----:B------:R-:W-:Y:S02]  /*8770*/  SHF.L.U32 R30, R30, R27, RZ ;  /* 0x0000001b1e1e7219 */ /* 0x000fe400000006ff */
[----:B------:R-:W-:Y:S01]  /*8780*/  LOP3.LUT R5, R23, R32, RZ, 0xc0, !PT ;  /* 0x0000002017057212 */ /* 0x000fe200078ec0ff */
[----:B------:R-:W-:-:S04]  /*8790*/  IMAD.MOV R8, RZ, RZ, -R6 ;  /* 0x000000ffff087224 */ /* 0x000fc800078e0a06 */
[----:B------:R-:W-:Y:S01]  /*87a0*/  IMAD R6, R30, R6, R5 ;  /* 0x000000061e067224 */ /* 0x000fe200078e0205 */
[----:B------:R-:W-:Y:S01]  /*87b0*/  LOP3.LUT R5, R14, R9, RZ, 0xc0, !PT ;  /* 0x000000090e057212 */ /* 0x000fe200078ec0ff */
[----:B------:R-:W-:Y:S02]  /*87c0*/  @P0 IMAD R3, R7, R21, R4 ;  /* 0x0000001507030224 */ /* 0x000fe400078e0204 */
[----:B--2---:R-:W-:Y:S02]  /*87d0*/  IMAD R4, R8, R26, R25 ;  /* 0x0000001a08047224 */ /* 0x004fe400078e0219 */
[----:B---3--:R-:W-:Y:S02]  /*87e0*/  IMAD R3, R6, R31, R3 ;  /* 0x0000001f06037224 */ /* 0x008fe400078e0203 */
[----:B------:R-:W-:Y:S02]  /*87f0*/  IMAD R4, R4, R20, R5 ;  /* 0x0000001404047224 */ /* 0x000fe400078e0205 */
[----:B------:R-:W-:-:S02]  /*8800*/  IMAD.MOV.U32 R8, RZ, RZ, 0x1 ;  /* 0x00000001ff087424 */ /* 0x000fc400078e00ff */
[----:B------:R-:W-:Y:S01]  /*8810*/  IMAD.MOV.U32 R6, RZ, RZ, R22 ;  /* 0x000000ffff067224 */ /* 0x000fe200078e0016 */
[----:B------:R-:W-:Y:S02]  /*8820*/  SEL R20, R4, R3, !P0 ;  /* 0x0000000304147207 */ /* 0x000fe40004000000 */
[----:B------:R-:W-:-:S07]  /*8830*/  SEL R13, R3, R4, !P0 ;  /* 0x00000004030d7207 */ /* 0x000fce0004000000 */
.L_x_197:
[----:B------:R-:W-:-:S08]  /*8840*/  NOP ;  /* 0x0000000000007918 */ /* 0x000fd00000000000 */
[----:B------:R-:W0:-:S00]  /*8850*/  USETMAXREG.DEALLOC.CTAPOOL 0x28 ;  /* 0x00000028000079c8 */ /* 0x000e0000080e0500 */
[----:B0-----:R-:W-:-:S13]  /*8860*/  ISETP.NE.AND P0, PT, R0, RZ, PT ;  /* 0x000000ff0000720c */ /* 0x001fda0003f05270 */
[----:B------:R-:W-:Y:S05]  /*8870*/  @P0 EXIT ;  /* 0x000000000000094d */ /* 0x000fea0003800000 */
[----:B------:R-:W-:Y:S01]  /*8880*/  LOP3.LUT P0, RZ, R8, 0xff, RZ, 0xc0, !PT ;  /* 0x000000ff08ff7812 */ /* 0x000fe2000780c0ff */
[----:B------:R-:W-:Y:S02]  /*8890*/  IMAD.MOV.U32 R0, RZ, RZ, 0x1 ;  /* 0x00000001ff007424 */ /* 0x000fe400078e00ff */
[----:B------:R-:W-:-:S10]  /*88a0*/  IMAD.MOV.U32 R3, RZ, RZ, RZ ;  /* 0x000000ffff037224 */ /* 0x000fd400078e00ff */
[----:B------:R-:W-:Y:S05]  /*88b0*/  @!P0 BRA `(.L_x_200) ;  /* 0x0000000c003c8947 */ /* 0x000fea0003800000 */
[----:B------:R-:W0:Y:S01]  /*88c0*/  LDC R0, c[0x0][0x28c] ;  /* 0x0000a300ff007b82 */ /* 0x000e220000000800 */
[----:B------:R-:W1:Y:S01]  /*88d0*/  S2R R9, SR_CgaCtaId ;  /* 0x0000000000097919 */ /* 0x000e620000008800 */
[----:B------:R-:W-:Y:S01]  /*88e0*/  ULDC UR5, c[0x0][0x600] ;  /* 0x0001800000057ab9 */ /* 0x000fe20000000800 */
[----:B------:R-:W-:Y:S01]  /*88f0*/  ULDC UR4, c[0x0][0xc] ;  /* 0x0000030000047ab9 */ /* 0x000fe20000000800 */
[----:B------:R-:W-:Y:S01]  /*8900*/  UIADD3 UR16, UR5, -0x1, URZ ;  /* 0xffffffff05107890 */ /* 0x000fe2000fffe03f */
[----:B------:R-:W-:Y:S01]  /*8910*/  BSSY B0, `(.L_x_200) ;  /* 0x00000c9000007945 */ /* 0x000fe20003800000 */
[----:B------:R-:W-:Y:S01]  /*8920*/  ULDC UR6, c[0x0][0x658] ;  /* 0x0001960000067ab9 */ /* 0x000fe20000000800 */
[----:B------:R-:W-:Y:S01]  /*8930*/  ULDC UR5, c[0x0][0x10] ;  /* 0x0000040000057ab9 */ /* 0x000fe20000000800 */
[----:B------:R-:W-:Y:S01]  /*8940*/  UMOV UR7, 0xffffffff ;  /* 0xffffffff00077882 */ /* 0x000fe20000000000 */
[----:B------:R-:W-:Y:S01]  /*8950*/  UMOV UR8, 0x1 ;  /* 0x0000000100087882 */ /* 0x000fe20000000000 */
[----:B------:R-:W-:Y:S01]  /*8960*/  UIMAD.WIDE.U32 UR4, UR4, UR5, URZ ;  /* 0x00000005040472a5 */ /* 0x000fe2000f8e003f */
[----:B------:R-:W-:Y:S01]  /*8970*/  IMAD.MOV.U32 R11, RZ, RZ, 0x1 ;  /* 0x00000001ff0b7424 */ /* 0x000fe200078e00ff */
[----:B------:R-:W-:Y:S01]  /*8980*/  USHF.L.U32 UR7, UR7, UR6, URZ ;  /* 0x0000000607077299 */ /* 0x000fe2000800063f */
[----:B------:R-:W-:Y:S01]  /*8990*/  LOP3.LUT R8, R19, 0x2, RZ, 0xfc, !PT ;  /* 0x0000000213087812 */ /* 0x000fe200078efcff */
[----:B------:R-:W-:-:S02]  /*89a0*/  USHF.L.U32 UR18, UR8, UR6, URZ ;  /* 0x0000000608127299 */ /* 0x000fc4000800063f */
[----:B------:R-:W-:Y:S01]  /*89b0*/  ULOP3.LUT UR17, URZ, UR7, URZ, 0x33, !UPT ;  /* 0x000000073f117292 */ /* 0x000fe2000f8e333f */
[----:B------:R-:W-:Y:S01]  /*89c0*/  ULDC UR6, c[0x0][0x14] ;  /* 0x0000050000067ab9 */ /* 0x000fe20000000800 */
[----:B------:R-:W-:Y:S01]  /*89d0*/  ULDC.64 UR22, c[0x0][0x198] ;  /* 0x0000660000167ab9 */ /* 0x000fe20000000a00 */
[----:B------:R-:W-:Y:S02]  /*89e0*/  UIMAD.WIDE.U32 UR20, UR4, UR6, URZ ;  /* 0x00000006041472a5 */ /* 0x000fe4000f8e003f */
[----:B------:R-:W-:Y:S01]  /*89f0*/  UIMAD UR13, UR5, UR6, URZ ;  /* 0x00000006050d72a4 */ /* 0x000fe2000f8e023f */
[----:B0-----:R-:W-:-:S03]  /*8a00*/  VIADD R0, R0, 0x3f ;  /* 0x0000003f00007836 */ /* 0x001fc60000000000 */
[----:B------:R-:W-:Y:S02]  /*8a10*/  UIADD3 UR13, UR21, UR13, URZ ;  /* 0x0000000d150d7290 */ /* 0x000fe4000fffe03f */
[----:B------:R-:W-:-:S04]  /*8a20*/  SHF.R.S32.HI R3, RZ, 0x1f, R0 ;  /* 0x0000001fff037819 */ /* 0x000fc80000011400 */
[----:B------:R-:W-:Y:S01]  /*8a30*/  LEA.HI R3, R3, R0, RZ, 0x6 ;  /* 0x0000000003037211 */ /* 0x000fe200078f30ff */
[----:B------:R-:W-:Y:S01]  /*8a40*/  IMAD.MOV.U32 R0, RZ, RZ, 0x1 ;  /* 0x00000001ff007424 */ /* 0x000fe200078e00ff */
[----:B-1----:R-:W-:Y:S02]  /*8a50*/  LOP3.LUT R9, R9, 0x1, RZ, 0xc0, !PT ;  /* 0x0000000109097812 */ /* 0x002fe400078ec0ff */
[----:B------:R-:W-:Y:S01]  /*8a60*/  SHF.R.S32.HI R10, RZ, 0x6, R3 ;  /* 0x00000006ff0a7819 */ /* 0x000fe20000011403 */
[----:B------:R-:W-:-:S04]  /*8a70*/  IMAD.MOV.U32 R3, RZ, RZ, RZ ;  /* 0x000000ffff037224 */ /* 0x000fc800078e00ff */
[----:B------:R-:W-:-:S07]  /*8a80*/  VIADD R12, R10, 0x1 ;  /* 0x000000010a0c7836 */ /* 0x000fce0000000000 */
.L_x_211:
[----:B------:R-:W-:-:S03]  /*8a90*/  UMOV UR4, 0xffffffff ;  /* 0xffffffff00047882 */ /* 0x000fc60000000000 */
[----:B------:R-:W-:Y:S05]  /*8aa0*/  BRA.DIV UR4, `(.L_x_201) ;  /* 0x0000000e04f47947 */ /* 0x000fea000b800000 */
[----:B------:R-:W-:-:S13]  /*8ab0*/  ELECT P6, URZ, PT ;  /* 0x00000000003f782f */ /* 0x000fda00038c0000 */
.L_x_224:
[----:B------:R-:W0:Y:S01]  /*8ac0*/  LDC R4, c[0x0][0x28c] ;  /* 0x0000a300ff047b82 */ /* 0x000e220000000800 */
[----:B------:R-:W-:Y:S01]  /*8ad0*/  BSSY B1, `(.L_x_202) ;  /* 0x000003a000017945 */ /* 0x000fe20003800000 */
[----:B0-----:R-:W-:-:S13]  /*8ae0*/  ISETP.LT.OR P6, PT, R4, 0x1, !P6 ;  /* 0x000000010400780c */ /* 0x001fda00077c1670 */
[----:B------:R-:W-:Y:S05]  /*8af0*/  @P6 BRA `(.L_x_203) ;  /* 0x0000000000dc6947 */ /* 0x000fea0003800000 */
[----:B------:R-:W-:Y:S02]  /*8b00*/  IMAD R20, R20, 0x2, R9 ;  /* 0x0000000214147824 */ /* 0x000fe400078e0209 */
[----:B------:R-:W-:Y:S02]  /*8b10*/  IMAD.SHL.U32 R21, R13, 0x80, RZ ;  /* 0x000000800d157824 */ /* 0x000fe400078e00ff */
[----:B------:R-:W-:Y:S02]  /*8b20*/  IMAD.MOV.U32 R22, RZ, RZ, RZ ;  /* 0x000000ffff167224 */ /* 0x000fe400078e00ff */
[----:B------:R-:W-:Y:S02]  /*8b30*/  IMAD.MOV.U32 R4, RZ, RZ, R12 ;  /* 0x000000ffff047224 */ /* 0x000fe400078e000c */
[----:B------:R-:W-:Y:S02]  /*8b40*/  IMAD.MOV.U32 R5, RZ, RZ, R0 ;  /* 0x000000ffff057224 */ /* 0x000fe400078e0000 */
[----:B------:R-:W-:-:S02]  /*8b50*/  IMAD.MOV.U32 R14, RZ, RZ, R3 ;  /* 0x000000ffff0e7224 */ /* 0x000fc400078e0003 */
[----:B------:R-:W-:-:S07]  /*8b60*/  IMAD R15, R20, 0x50, RZ ;  /* 0x00000050140f7824 */ /* 0x000fce00078e02ff */
.L_x_206:
[----:B------:R-:W0:Y:S01]  /*8b70*/  S2R R20, SR_CgaCtaId ;  /* 0x0000000000147919 */ /* 0x000e220000008800 */
[----:B------:R-:W-:Y:S02]  /*8b80*/  MOV R7, 0x400 ;  /* 0x0000040000077802 */ /* 0x000fe40000000f00 */
[----:B------:R-:W-:-:S13]  /*8b90*/  LOP3.LUT P1, RZ, R18, 0x7f, RZ, 0xc0, !PT ;  /* 0x0000007f12ff7812 */ /* 0x000fda000782c0ff */
[----:B------:R-:W1:Y:S01]  /*8ba0*/  @!P1 LDC R13, c[0x0][0x500] ;  /* 0x00014000ff0d9b82 */ /* 0x000e620000000800 */
[----:B0-----:R-:W-:Y:S02]  /*8bb0*/  LEA R23, R20, R7, 0x18 ;  /* 0x0000000714177211 */ /* 0x001fe400078ec0ff */
[----:B------:R-:W-:-:S03]  /*8bc0*/  SHF.L.U32 R7, R5, 0x1f, RZ ;  /* 0x0000001f05077819 */ /* 0x000fc600000006ff */
[----:B------:R-:W-:-:S04]  /*8bd0*/  IMAD R20, R14, 0x8, R23 ;  /* 0x000000080e147824 */ /* 0x000fc800078e0217 */
[----:B------:R-:W0:Y:S02]  /*8be0*/  SYNCS.PHASECHK.TRANS64.TRYWAIT P0, [R20+URZ+0x30], R7 ;  /* 0x00003007140075a7 */ /* 0x000e24000800017f */
[----:B01----:R-:W-:Y:S05]  /*8bf0*/  @!P0 BRA `(.L_x_204) ;  /* 0x0000000c00c08947 */ /* 0x003fea0003800000 */
.L_x_225:
[----:B0-----:R-:W-:Y:S01]  /*8c00*/  PRMT R7, R8, 0x9910, RZ ;  /* 0x0000991008077816 */ /* 0x001fe200000000ff */
[----:B------:R0:W-:Y:S03]  /*8c10*/  @!P1 SYNCS.ARRIVE.TRANS64 RZ, [R20+URZ], R13 ;  /* 0x0000000d14ff99a7 */ /* 0x0001e6000800003f */
[----:B------:R-:W-:-:S13]  /*8c20*/  ISETP.NE.AND P0, PT, R7, 0x2, PT ;  /* 0x000000020700780c */ /* 0x000fda0003f05270 */
[----:B0-----:R-:W-:Y:S05]  /*8c30*/  @P0 BRA `(.L_x_205) ;  /* 0x0000000000040947 */ /* 0x001fea0003800000 */
[----:B------:R-:W-:Y:S01]  /*8c40*/  BPT.TRAP 0x1 ;  /* 0x000000040000795c */ /* 0x000fe20000300000 */
.L_x_205:
[----:B------:R-:W-:Y:S01]  /*8c50*/  IMAD R7, R14, 0x2, R9 ;  /* 0x000000020e077824 */ /* 0x000fe200078e0209 */
[----:B------:R-:W-:Y:S01]  /*8c60*/  R2UR UR9, R20 ;  /* 0x00000000140972ca */ /* 0x000fe200000e0000 */
[--C-:B------:R-:W-:Y:S01]  /*8c70*/  IMAD R13, R14, 0x4000, R23.reuse ;  /* 0x000040000e0d7824 */ /* 0x100fe200078e0217 */
[----:B------:R-:W-:Y:S01]  /*8c80*/  UIADD3 UR4, UP0, UR22, 0xf0, URZ ;  /* 0x000000f016047890 */ /* 0x000fe2000ff1e03f */
[----:B------:R-:W-:Y:S01]  /*8c90*/  IMAD R7, R7, 0x1400, RZ ;  /* 0x0000140007077824 */ /* 0x000fe200078e02ff */
[----:B------:R-:W-:Y:S01]  /*8ca0*/  R2UR UR11, R21 ;  /* 0x00000000150b72ca */ /* 0x000fe200000e0000 */
[----:B------:R-:W-:Y:S01]  /*8cb0*/  VIADD R4, R4, 0xffffffff ;  /* 0xffffffff04047836 */ /* 0x000fe20000000000 */
[----:B------:R-:W-:Y:S01]  /*8cc0*/  R2UR UR5, R13 ;  /* 0x000000000d0572ca */ /* 0x000fe200000e0000 */
[----:B------:R-:W-:Y:S01]  /*8cd0*/  IMAD R7, R7, 0x2, R23 ;  /* 0x0000000207077824 */ /* 0x000fe200078e0217 */
[----:B------:R-:W-:Y:S01]  /*8ce0*/  R2UR UR10, R22 ;  /* 0x00000000160a72ca */ /* 0x000fe200000e0000 */
[----:B------:R-:W-:Y:S01]  /*8cf0*/  UIADD3 UR24, UP1, UR22, 0x1f0, URZ ;  /* 0x000001f016187890 */ /* 0x000fe2000ff3e03f */
[----:B------:R-:W-:Y:S01]  /*8d00*/  R2UR UR12, R6 ;  /* 0x00000000060c72ca */ /* 0x000fe200000e0000 */
[----:B------:R-:W-:Y:S01]  /*8d10*/  VIADD R14, R14, 0x1 ;  /* 0x000000010e0e7836 */ /* 0x000fe20000000000 */
[----:B------:R-:W-:Y:S01]  /*8d20*/  R2UR UR8, R7 ;  /* 0x00000000070872ca */ /* 0x000fe200000e0000 */
[----:B------:R-:W-:Y:S01]  /*8d30*/  UIADD3.X UR25, URZ, UR23, URZ, UP1, !UPT ;  /* 0x000000173f197290 */ /* 0x000fe20008ffe43f */
[----:B------:R-:W-:Y:S01]  /*8d40*/  R2UR UR19, R15 ;  /* 0x000000000f1372ca */ /* 0x000fe200000e0000 */
[----:B------:R-:W-:Y:S01]  /*8d50*/  UMOV UR6, 0x0 ;  /* 0x0000000000067882 */ /* 0x000fe20000000000 */
[----:B------:R-:W-:Y:S01]  /*8d60*/  ISETP.GT.AND P1, PT, R4, 0x1, PT ;  /* 0x000000010400780c */ /* 0x000fe20003f24270 */
[----:B------:R-:W-:Y:S01]  /*8d70*/  UMOV UR7, 0x10000000 ;  /* 0x1000000000077882 */ /* 0x000fe20000000000 */
[----:B------:R-:W-:Y:S01]  /*8d80*/  ISETP.NE.AND P0, PT, R14, 0x6, PT ;  /* 0x000000060e00780c */ /* 0x000fe20003f05270 */
[----:B------:R-:W-:Y:S01]  /*8d90*/  UIADD3 UR14, UR5, 0x180, URZ ;  /* 0x00000180050e7890 */ /* 0x000fe2000fffe03f */
[----:B------:R-:W-:Y:S01]  /*8da0*/  VIADD R22, R22, 0x40 ;  /* 0x0000004016167836 */ /* 0x000fe20000000000 */
[----:B------:R-:W-:Y:S01]  /*8db0*/  UIADD3.X UR5, URZ, UR23, URZ, UP0, !UPT ;  /* 0x000000173f057290 */ /* 0x000fe200087fe43f */
[----:B------:R-:W-:Y:S01]  /*8dc0*/  SEL R20, RZ, 0x1, P0 ;  /* 0x00000001ff147807 */ /* 0x000fe20000000000 */
[----:B------:R-:W-:Y:S01]  /*8dd0*/  UMOV UR26, 0x30000 ;  /* 0x00030000001a7882 */ /* 0x000fe20000000000 */
[----:B------:R-:W-:Y:S01]  /*8de0*/  SEL R14, R14, RZ, P0 ;  /* 0x000000ff0e0e7207 */ /* 0x000fe20000000000 */
[----:B------:R-:W-:Y:S01]  /*8df0*/  UIADD3 UR15, UR8, 0x18180, URZ ;  /* 0x00018180080f7890 */ /* 0x000fe2000fffe03f */
[----:B------:R-:W-:-:S02]  /*8e00*/  LOP3.LUT R5, R5, R20, RZ, 0x3c, !PT ;  /* 0x0000001405057212 */ /* 0x000fc400078e3cff */
[----:B------:R-:W-:Y:S02]  /*8e10*/  UMOV UR8, UR14 ;  /* 0x0000000e00087c82 */ /* 0x000fe40008000000 */
[----:B------:R0:W-:Y:S02]  /*8e20*/  UTMALDG.3D [UR8], [UR4], desc[UR6] ;  /* 0x00000608040075b4 */ /* 0x0001e40008011000 */
[----:B0-----:R-:W-:Y:S01]  /*8e30*/  UMOV UR8, UR15 ;  /* 0x0000000f00087c82 */ /* 0x001fe20008000000 */
[----:B------:R-:W-:Y:S02]  /*8e40*/  UMOV UR11, UR19 ;  /* 0x00000013000b7c82 */ /* 0x000fe40008000000 */
[----:B------:R0:W-:Y:S02]  /*8e50*/  UTMALDG.3D.MULTICAST [UR8], [UR24], UR26, desc[UR6] ;  /* 0x00000608180073b4 */ /* 0x0001e4000801181a */
[----:B0-----:R-:W-:Y:S05]  /*8e60*/  @P1 BRA `(.L_x_206) ;  /* 0xfffffffc00401947 */ /* 0x001fea000383ffff */
.L_x_203:
[----:B------:R-:W-:Y:S05]  /*8e70*/  BSYNC B1 ;  /* 0x0000000000017941 */ /* 0x000fea0003800000 */
.L_x_202:
[----:B------:R-:W-:Y:S01]  /*8e80*/  LOP3.LUT P1, RZ, R11, 0xff, RZ, 0xc0, !PT ;  /* 0x000000ff0bff7812 */ /* 0x000fe2000782c0ff */
[C---:B------:R-:W-:Y:S01]  /*8e90*/  IMAD.IADD R6, R10.reuse, 0x1, R3 ;  /* 0x000000010a067824 */ /* 0x040fe200078e0203 */
[----:B------:R-:W-:Y:S01]  /*8ea0*/  ULDC.64 UR4, c[0x0][0x650] ;  /* 0x0001940000047ab9 */ /* 0x000fe20000000a00 */
[----:B------:R-:W-:Y:S01]  /*8eb0*/  ISETP.GE.U32.AND P2, PT, R10, 0x6, PT ;  /* 0x000000060a00780c */ /* 0x000fe20003f46070 */
[----:B------:R-:W-:Y:S01]  /*8ec0*/  BSSY B1, `(.L_x_207) ;  /* 0x000006b000017945 */ /* 0x000fe20003800000 */
[----:B------:R-:W-:Y:S01]  /*8ed0*/  IMAD.MOV.U32 R13, RZ, RZ, -0x1 ;  /* 0xffffffffff0d7424 */ /* 0x000fe200078e00ff */
[----:B------:R-:W-:Y:S01]  /*8ee0*/  ISETP.GT.U32.AND P0, PT, R6, 0x5, PT ;  /* 0x000000050600780c */ /* 0x000fe20003f04070 */
[----:B------:R-:W-:Y:S01]  /*8ef0*/  IMAD.MOV.U32 R20, RZ, RZ, -0x1 ;  /* 0xffffffffff147424 */ /* 0x000fe200078e00ff */
[----:B------:R-:W-:Y:S02]  /*8f00*/  PRMT R11, RZ, 0x7610, R11 ;  /* 0x00007610ff0b7816 */ /* 0x000fe4000000000b */
[----:B------:R-:W-:-:S03]  /*8f10*/  ISETP.LT.U32.AND P0, PT, R10, 0x6, P0 ;  /* 0x000000060a00780c */ /* 0x000fc60000701070 */
[----:B------:R-:W0:Y:S01]  /*8f20*/  @P1 S2R R5, SR_CgaCtaId ;  /* 0x0000000000051919 */ /* 0x000e220000008800 */
[----:B------:R-:W-:-:S04]  /*8f30*/  @P1 MOV R4, 0x400 ;  /* 0x0000040000041802 */ /* 0x000fc80000000f00 */
[----:B0-----:R-:W-:Y:S01]  /*8f40*/  @P1 LEA R3, R5, R4, 0x18 ;  /* 0x0000000405031211 */ /* 0x001fe200078ec0ff */
[----:B------:R-:W-:-:S03]  /*8f50*/  IMAD.WIDE.U32 R4, R6, -0x55555555, RZ ;  /* 0xaaaaaaab06047825 */ /* 0x000fc600078e00ff */
[----:B------:R0:W-:Y:S01]  /*8f60*/  @P1 SYNCS.ARRIVE.TRANS64.A1T0 RZ, [R3+URZ+0x78], RZ ;  /* 0x000078ff03ff19a7 */ /* 0x0001e2000810003f */
[----:B------:R-:W-:Y:S02]  /*8f70*/  IADD3 R16, P1, R16, UR20, RZ ;  /* 0x0000001410107c10 */ /* 0x000fe4000ff3e0ff */
[----:B------:R-:W-:Y:S02]  /*8f80*/  SHF.R.U32.HI R5, RZ, 0x2, R5 ;  /* 0x00000002ff057819 */ /* 0x000fe40000011605 */
[----:B------:R-:W-:Y:S02]  /*8f90*/  IADD3.X R17, R17, UR13, RZ, P1, !PT ;  /* 0x0000000d11117c10 */ /* 0x000fe40008ffe4ff */
[----:B------:R-:W-:Y:S02]  /*8fa0*/  PRMT R4, RZ, 0x7610, R4 ;  /* 0x00007610ff047816 */ /* 0x000fe40000000004 */
[----:B0-----:R-:W-:Y:S02]  /*8fb0*/  SEL R3, RZ, 0x1, !P0 ;  /* 0x00000001ff037807 */ /* 0x001fe40004000000 */
[----:B------:R-:W-:-:S02]  /*8fc0*/  ISETP.GE.U32.AND P0, PT, R16, UR4, PT ;  /* 0x0000000410007c0c */ /* 0x000fc4000bf06070 */
[----:B------:R-:W-:Y:S01]  /*8fd0*/  LOP3.LUT R0, R0, R3, RZ, 0x3c, !PT ;  /* 0x0000000300007212 */ /* 0x000fe200078e3cff */
[----:B------:R-:W-:Y:S01]  /*8fe0*/  IMAD R3, R5, -0x6, R6 ;  /* 0xfffffffa05037824 */ /* 0x000fe200078e0206 */
[----:B------:R-:W-:Y:S01]  /*8ff0*/  ISETP.GE.U32.AND.EX P0, PT, R17, UR5, PT, P0 ;  /* 0x0000000511007c0c */ /* 0x000fe2000bf06100 */
[----:B------:R-:W-:Y:S01]  /*9000*/  IMAD.MOV.U32 R6, RZ, RZ, -0x1 ;  /* 0xffffffffff067424 */ /* 0x000fe200078e00ff */
[----:B------:R-:W-:-:S11]  /*9010*/  @P2 LOP3.LUT R0, R0, 0x1, R5, 0x78, !PT ;  /* 0x0000000100002812 */ /* 0x000fd600078e7805 */
[----:B------:R-:W-:Y:S05]  /*9020*/  @P0 BRA `(.L_x_208) ;  /* 0x0000000400500947 */ /* 0x000fea0003800000 */
[----:B------:R-:W0:Y:S01]  /*9030*/  S2R R15, SR_CTAID.X ;  /* 0x00000000000f7919 */ /* 0x000e220000002500 */
[----:B------:R-:W-:Y:S01]  /*9040*/  ULDC.64 UR4, c[0x0][0x628] ;  /* 0x00018a0000047ab9 */ /* 0x000fe20000000a00 */
[----:B------:R-:W1:Y:S01]  /*9050*/  LDC R20, c[0x0][0x144] ;  /* 0x00005100ff147b82 */ /* 0x000e620000000800 */
[----:B------:R-:W-:Y:S01]  /*9060*/  ISETP.NE.U32.AND P0, PT, RZ, UR4, PT ;  /* 0x00000004ff007c0c */ /* 0x000fe2000bf05070 */
[----:B------:R-:W2:Y:S01]  /*9070*/  S2R R13, SR_CTAID.Y ;  /* 0x00000000000d7919 */ /* 0x000ea20000002600 */
[----:B------:R-:W-:Y:S01]  /*9080*/  ULDC UR7, c[0x0][0x630] ;  /* 0x00018c0000077ab9 */ /* 0x000fe20000000800 */
[----:B------:R-:W-:Y:S01]  /*9090*/  ULDC UR8, c[0x0][0x150] ;  /* 0x0000540000087ab9 */ /* 0x000fe20000000800 */
[----:B------:R-:W-:Y:S01]  /*90a0*/  ISETP.NE.AND.EX P0, PT, RZ, UR5, PT, P0 ;  /* 0x00000005ff007c0c */ /* 0x000fe2000bf05300 */
[----:B------:R-:W-:Y:S02]  /*90b0*/  IMAD.MOV.U32 R4, RZ, RZ, R16 ;  /* 0x000000ffff047224 */ /* 0x000fe400078e0010 */
[----:B------:R-:W-:Y:S01]  /*90c0*/  IMAD.MOV.U32 R5, RZ, RZ, R17 ;  /* 0x000000ffff057224 */ /* 0x000fe200078e0011 */
[----:B0-----:R-:W-:-:S09]  /*90d0*/  I2FP.F32.U32 R22, R15 ;  /* 0x0000000f00167245 */ /* 0x001fd20000201000 */
[----:B------:R-:W-:Y:S05]  /*90e0*/  @!P0 BRA `(.L_x_209) ;  /* 0x0000000000288947 */ /* 0x000fea0003800000 */
[----:B------:R-:W-:Y:S02]  /*90f0*/  ULDC UR6, c[0x0][0x634] ;  /* 0x00018d0000067ab9 */ /* 0x000fe40000000800 */
[----:B------:R-:W-:-:S05]  /*9100*/  IADD3 R5, P0, R16, UR6, RZ ;  /* 0x0000000610057c10 */ /* 0x000fca000ff1e0ff */
[----:B------:R-:W-:-:S04]  /*9110*/  IMAD.X R21, RZ, RZ, R17, P0 ;  /* 0x000000ffff157224 */ /* 0x000fc800000e0611 */
[----:B------:R-:W-:-:S04]  /*9120*/  IMAD.WIDE.U32 R6, R21, UR4, RZ ;  /* 0x0000000415067c25 */ /* 0x000fc8000f8e00ff */
[----:B------:R-:W-:-:S04]  /*9130*/  IMAD.WIDE.U32 R6, P0, R5, UR5, R6 ;  /* 0x0000000505067c25 */ /* 0x000fc8000f800006 */
[----:B------:R-:W-:-:S04]  /*9140*/  IMAD.WIDE.U32 R4, R5, UR4, RZ ;  /* 0x0000000405047c25 */ /* 0x000fc8000f8e00ff */
[----:B------:R-:W-:Y:S01]  /*9150*/  IMAD.MOV.U32 R4, RZ, RZ, R7 ;  /* 0x000000ffff047224 */ /* 0x000fe200078e0007 */
[----:B------:R-:W-:Y:S01]  /*9160*/  IADD3 RZ, P1, R5, R6, RZ ;  /* 0x0000000605ff7210 */ /* 0x000fe20007f3e0ff */
[----:B------:R-:W-:-:S04]  /*9170*/  IMAD.X R5, RZ, RZ, RZ, P0 ;  /* 0x000000ffff057224 */ /* 0x000fc800000e06ff */
[----:B------:R-:W-:-:S08]  /*9180*/  IMAD.WIDE.U32.X R4, R21, UR5, R4, P1 ;  /* 0x0000000515047c25 */ /* 0x000fd000088e0404 */
.L_x_209:
[----:B------:R-:W-:Y:S01]  /*9190*/  FMUL R22, R22, UR8 ;  /* 0x0000000816167c20 */ /* 0x000fe20008400000 */
[--C-:B------:R-:W-:Y:S01]  /*91a0*/  SHF.R.U64 R14, R4, UR7, R5.reuse ;  /* 0x00000007040e7c19 */ /* 0x100fe20008001205 */
[----:B------:R-:W-:Y:S01]  /*91b0*/  ULDC.64 UR4, c[0x0][0x620] ;  /* 0x0001880000047ab9 */ /* 0x000fe20000000a00 */
[----:B------:R-:W-:Y:S01]  /*91c0*/  SHF.R.U32.HI R4, RZ, UR7, R5 ;  /* 0x00000007ff047c19 */ /* 0x000fe20008011605 */
[----:B------:R-:W-:Y:S01]  /*91d0*/  ULDC.64 UR6, c[0x0][0x640] ;  /* 0x0001900000067ab9 */ /* 0x000fe20000000a00 */
[----:B------:R-:W-:Y:S01]  /*91e0*/  IADD3 R5, P0, RZ, -R14, RZ ;  /* 0x8000000eff057210 */ /* 0x000fe20007f1e0ff */
[----:B------:R-:W0:Y:S04]  /*91f0*/  F2I.U32.TRUNC.NTZ R22, R22 ;  /* 0x0000001600167305 */ /* 0x000e28000020f000 */
[----:B------:R-:W-:Y:S01]  /*9200*/  IMAD.X R4, RZ, RZ, ~R4, P0 ;  /* 0x000000ffff047224 */ /* 0x000fe200000e0e04 */
[----:B------:R-:W-:-:S03]  /*9210*/  ISETP.NE.U32.AND P0, PT, RZ, UR6, PT ;  /* 0x00000006ff007c0c */ /* 0x000fc6000bf05070 */
[----:B------:R-:W-:Y:S01]  /*9220*/  IMAD R4, R4, UR4, RZ ;  /* 0x0000000404047c24 */ /* 0x000fe2000f8e02ff */
[----:B------:R-:W-:-:S03]  /*9230*/  ISETP.NE.AND.EX P0, PT, RZ, UR7, PT, P0 ;  /* 0x00000007ff007c0c */ /* 0x000fc6000bf05300 */
[C---:B------:R-:W-:Y:S01]  /*9240*/  IMAD R7, R5.reuse, UR5, R4 ;  /* 0x0000000505077c24 */ /* 0x040fe2000f8e0204 */
[----:B------:R-:W-:Y:S01]  /*9250*/  ULDC UR5, c[0x0][0x154] ;  /* 0x0000550000057ab9 */ /* 0x000fe20000000800 */
[----:B------:R-:W-:Y:S01]  /*9260*/  IMAD.WIDE.U32 R4, R5, UR4, R16 ;  /* 0x0000000405047c25 */ /* 0x000fe2000f8e0010 */
[----:B------:R-:W-:-:S03]  /*9270*/  ULDC UR4, c[0x0][0x618] ;  /* 0x0001860000047ab9 */ /* 0x000fc60000000800 */
[----:B0-----:R-:W-:Y:S02]  /*9280*/  IMAD.MOV R6, RZ, RZ, -R22 ;  /* 0x000000ffff067224 */ /* 0x001fe400078e0a16 */
[----:B------:R-:W-:Y:S02]  /*9290*/  IMAD.IADD R5, R5, 0x1, R7 ;  /* 0x0000000105057824 */ /* 0x000fe400078e0207 */
[----:B-1----:R-:W-:Y:S01]  /*92a0*/  IMAD R15, R20, R6, R15 ;  /* 0x00000006140f7224 */ /* 0x002fe200078e020f */
[----:B--2---:R-:W-:Y:S01]  /*92b0*/  I2FP.F32.U32 R6, R13 ;  /* 0x0000000d00067245 */ /* 0x004fe20000201000 */
[----:B------:R-:W0:Y:S01]  /*92c0*/  LDC R20, c[0x0][0x148] ;  /* 0x00005200ff147b82 */ /* 0x000e220000000800 */
[--C-:B------:R-:W-:Y:S02]  /*92d0*/  SHF.R.U64 R21, R4, UR4, R5.reuse ;  /* 0x0000000404157c19 */ /* 0x100fe40008001205 */
[----:B------:R-:W-:Y:S01]  /*92e0*/  SHF.R.U32.HI R4, RZ, UR4, R5 ;  /* 0x00000004ff047c19 */ /* 0x000fe20008011605 */
[----:B------:R-:W-:Y:S01]  /*92f0*/  FMUL R6, R6, UR5 ;  /* 0x0000000506067c20 */ /* 0x000fe20008400000 */
[----:B------:R-:W-:-:S02]  /*9300*/  ULDC UR4, c[0x0][0x608] ;  /* 0x0001820000047ab9 */ /* 0x000fc40000000800 */
[--C-:B------:R-:W-:Y:S01]  /*9310*/  SHF.R.U64 R23, R21, UR4, R4.reuse ;  /* 0x0000000415177c19 */ /* 0x100fe20008001204 */
[----:B------:R1:W2:Y:S01]  /*9320*/  F2I.U32.TRUNC.NTZ R24, R6 ;  /* 0x0000000600187305 */ /* 0x0002a2000020f000 */
[----:B------:R-:W-:Y:S01]  /*9330*/  SHF.R.U32.HI R4, RZ, UR4, R4 ;  /* 0x00000004ff047c19 */ /* 0x000fe20008011604 */
[----:B------:R-:W-:-:S03]  /*9340*/  ULDC UR4, c[0x0][0x658] ;  /* 0x0001960000047ab9 */ /* 0x000fc60000000800 */
[--C-:B------:R-:W-:Y:S02]  /*9350*/  SHF.R.U64 R22, R23, UR4, R4.reuse ;  /* 0x0000000417167c19 */ /* 0x100fe40008001204 */
[----:B------:R-:W-:-:S03]  /*9360*/  SHF.R.U32.HI R25, RZ, UR4, R4 ;  /* 0x00000004ff197c19 */ /* 0x000fc60008011604 */
[----:B------:R-:W-:Y:S02]  /*9370*/  IMAD.MOV.U32 R4, RZ, RZ, R22 ;  /* 0x000000ffff047224 */ /* 0x000fe400078e0016 */
[----:B------:R-:W-:Y:S01]  /*9380*/  IMAD.MOV.U32 R5, RZ, RZ, R25 ;  /* 0x000000ffff057224 */ /* 0x000fe200078e0019 */
[----:B-1----:R-:W-:Y:S06]  /*9390*/  @!P0 BRA `(.L_x_210) ;  /* 0x0000000000288947 */ /* 0x002fec0003800000 */
        /* <DEDUP_REMOVED lines=10> */
.L_x_210:
[----:B------:R-:W-:Y:S01]  /*9440*/  ISETP.NE.AND P0, PT, R2, 0x1, PT ;  /* 0x000000010200780c */ /* 0x000fe20003f05270 */
[----:B------:R-:W-:Y:S01]  /*9450*/  ULDC UR4, c[0x0][0x648] ;  /* 0x0001920000047ab9 */ /* 0x000fe20000000800 */
[----:B------:R-:W-:Y:S01]  /*9460*/  LOP3.LUT R23, R23, UR17, RZ, 0xc0, !PT ;  /* 0x0000001117177c12 */ /* 0x000fe2000f8ec0ff */
[----:B--2---:R-:W-:Y:S01]  /*9470*/  IMAD.MOV R24, RZ, RZ, -R24 ;  /* 0x000000ffff187224 */ /* 0x004fe200078e0a18 */
[----:B------:R-:W-:Y:S01]  /*9480*/  SHF.R.U64 R4, R4, UR4, R5 ;  /* 0x0000000404047c19 */ /* 0x000fe20008001205 */
[----:B------:R-:W-:Y:S01]  /*9490*/  ULDC UR4, c[0x0][0x638] ;  /* 0x00018e0000047ab9 */ /* 0x000fe20000000800 */
[----:B------:R-:W-:Y:S01]  /*94a0*/  LOP3.LUT R21, R21, UR16, RZ, 0xc0, !PT ;  /* 0x0000001015157c12 */ /* 0x000fe2000f8ec0ff */
[----:B------:R-:W-:Y:S01]  /*94b0*/  ULDC UR5, c[0x0][0x610] ;  /* 0x0001840000057ab9 */ /* 0x000fe20000000800 */
[----:B------:R-:W-:Y:S02]  /*94c0*/  IMAD.MOV.U32 R6, RZ, RZ, R14 ;  /* 0x000000ffff067224 */ /* 0x000fe400078e000e */
[----:B------:R-:W-:-:S02]  /*94d0*/  IMAD.MOV R5, RZ, RZ, -R4 ;  /* 0x000000ffff057224 */ /* 0x000fc400078e0a04 */
[----:B------:R-:W-:Y:S02]  /*94e0*/  IMAD R4, R4, UR18, R23 ;  /* 0x0000001204047c24 */ /* 0x000fe4000f8e0217 */
[----:B0-----:R-:W-:Y:S02]  /*94f0*/  @P0 IMAD R15, R20, R24, R13 ;  /* 0x00000018140f0224 */ /* 0x001fe400078e020d */
[----:B------:R-:W-:Y:S01]  /*9500*/  IMAD R22, R5, UR4, R22 ;  /* 0x0000000405167c24 */ /* 0x000fe2000f8e0216 */
[----:B------:R-:W-:Y:S01]  /*9510*/  ULDC UR4, c[0x0][0x600] ;  /* 0x0001800000047ab9 */ /* 0x000fe20000000800 */
[----:B------:R-:W-:Y:S02]  /*9520*/  IMAD R15, R4, UR5, R15 ;  /* 0x00000005040f7c24 */ /* 0x000fe4000f8e020f */
[----:B------:R-:W-:Y:S02]  /*9530*/  IMAD R22, R22, UR4, R21 ;  /* 0x0000000416167c24 */ /* 0x000fe4000f8e0215 */
[----:B------:R-:W-:-:S03]  /*9540*/  IMAD.MOV.U32 R4, RZ, RZ, 0x1 ;  /* 0x00000001ff047424 */ /* 0x000fc600078e00ff */
[----:B------:R-:W-:Y:S02]  /*9550*/  SEL R20, R22, R15, !P0 ;  /* 0x0000000f16147207 */ /* 0x000fe40004000000 */
[----:B------:R-:W-:-:S07]  /*9560*/  SEL R13, R15, R22, !P0 ;  /* 0x000000160f0d7207 */ /* 0x000fce0004000000 */
.L_x_208:
[----:B------:R-:W-:Y:S05]  /*9570*/  BSYNC B1 ;  /* 0x0000000000017941 */ /* 0x000fea0003800000 */
.L_x_207:
[----:B------:R-:W-:-:S13]  /*9580*/  LOP3.LUT P0, RZ, R4, 0xff, RZ, 0xc0, !PT ;  /* 0x000000ff04ff7812 */ /* 0x000fda000780c0ff */
[----:B------:R-:W-:Y:S05]  /*9590*/  @P0 BRA `(.L_x_211) ;  /* 0xfffffff4003c0947 */ /* 0x000fea000383ffff */
[----:B------:R-:W-:Y:S05]  /*95a0*/  BSYNC B0 ;  /* 0x0000000000007941 */ /* 0x000fea0003800000 */
.L_x_200:
[----:B------:R-:W-:-:S03]  /*95b0*/  UMOV UR4, 0xffffffff ;  /* 0xffffffff00047882 */ /* 0x000fc60000000000 */
[----:B------:R-:W-:Y:S05]  /*95c0*/  BRA.DIV UR4, `(.L_x_212) ;  /* 0x0000000604607947 */ /* 0x000fea000b800000 */
[----:B------:R-:W-:-:S13]  /*95d0*/  ELECT P6, URZ, PT ;  /* 0x00000000003f782f */ /* 0x000fda00038c0000 */
.L_x_228:
[----:B------:R-:W-:Y:S04]  /*95e0*/  BSSY B0, `(.L_x_213) ;  /* 0x000003d000007945 */ /* 0x000fe80003800000 */
[----:B------:R-:W-:Y:S05]  /*95f0*/  @!P6 BRA `(.L_x_214) ;  /* 0x0000000000ece947 */ /* 0x000fea0003800000 */
[----:B------:R-:W-:-:S04]  /*9600*/  LOP3.LUT R19, R19, 0x2, RZ, 0xfc, !PT ;  /* 0x0000000213137812 */ /* 0x000fc800078efcff */
[----:B------:R-:W-:-:S13]  /*9610*/  ISETP.NE.AND P0, PT, R19, 0x3, PT ;  /* 0x000000031300780c */ /* 0x000fda0003f05270 */
[----:B------:R-:W-:Y:S05]  /*9620*/  @!P0 BRA `(.L_x_215) ;  /* 0x0000000000048947 */ /* 0x000fea0003800000 */
[----:B------:R-:W-:Y:S01]  /*9630*/  BPT.TRAP 0x1 ;  /* 0x000000040000795c */ /* 0x000fe20000300000 */
.L_x_215:
[----:B------:R-:W0:Y:S01]  /*9640*/  S2R R5, SR_CgaCtaId ;  /* 0x0000000000057919 */ /* 0x000e220000008800 */
[----:B------:R-:W-:Y:S02]  /*9650*/  MOV R2, 0x400 ;  /* 0x0000040000027802 */ /* 0x000fe40000000f00 */
[----:B------:R-:W-:Y:S02]  /*9660*/  SHF.L.U32 R4, R0, 0x1f, RZ ;  /* 0x0000001f00047819 */ /* 0x000fe400000006ff */
[----:B0-----:R-:W-:-:S05]  /*9670*/  LEA R2, R5, R2, 0x18 ;  /* 0x0000000205027211 */ /* 0x001fca00078ec0ff */
[----:B------:R-:W-:-:S04]  /*9680*/  VIADD R2, R2, 0x30 ;  /* 0x0000003002027836 */ /* 0x000fc80000000000 */
[C---:B------:R-:W-:Y:S02]  /*9690*/  IMAD R7, R3.reuse, 0x8, R2 ;  /* 0x0000000803077824 */ /* 0x040fe400078e0202 */
[----:B------:R-:W-:Y:S02]  /*96a0*/  VIADD R3, R3, 0x1 ;  /* 0x0000000103037836 */ /* 0x000fe40000000000 */
[----:B------:R-:W0:Y:S03]  /*96b0*/  SYNCS.PHASECHK.TRANS64.TRYWAIT P0, [R7+URZ], R4 ;  /* 0x00000004070075a7 */ /* 0x000e26000800017f */
[----:B------:R-:W-:-:S04]  /*96c0*/  ISETP.NE.AND P1, PT, R3, 0x6, PT ;  /* 0x000000060300780c */ /* 0x000fc80003f25270 */
[----:B------:R-:W-:Y:S02]  /*96d0*/  SEL R5, RZ, 0x1, P1 ;  /* 0x00000001ff057807 */ /* 0x000fe40000800000 */
[----:B------:R-:W-:Y:S02]  /*96e0*/  SEL R3, R3, RZ, P1 ;  /* 0x000000ff03037207 */ /* 0x000fe40000800000 */
[----:B------:R-:W-:-:S03]  /*96f0*/  LOP3.LUT R6, R0, R5, RZ, 0x3c, !PT ;  /* 0x0000000500067212 */ /* 0x000fc600078e3cff */
[----:B------:R-:W-:Y:S01]  /*9700*/  IMAD R8, R3, 0x8, R2 ;  /* 0x0000000803087824 */ /* 0x000fe200078e0202 */
[----:B------:R-:W-:Y:S01]  /*9710*/  SHF.L.U32 R5, R6, 0x1f, RZ ;  /* 0x0000001f06057819 */ /* 0x000fe200000006ff */
[----:B0-----:R-:W-:Y:S06]  /*9720*/  @!P0 BRA `(.L_x_216) ;  /* 0x0000000400288947 */ /* 0x001fec0003800000 */
.L_x_229:
[----:B------:R-:W1:Y:S01]  /*9730*/  SYNCS.PHASECHK.TRANS64.TRYWAIT P0, [R8+URZ], R5 ;  /* 0x00000005080075a7 */ /* 0x000e62000800017f */
[----:B------:R-:W-:-:S05]  /*9740*/  VIADD R0, R3, 0x1 ;  /* 0x0000000103007836 */ /* 0x000fca0000000000 */
[----:B------:R-:W-:-:S04]  /*9750*/  ISETP.NE.AND P1, PT, R0, 0x6, PT ;  /* 0x000000060000780c */ /* 0x000fc80003f25270 */
[----:B------:R-:W-:Y:S02]  /*9760*/  SEL R3, RZ, 0x1, P1 ;  /* 0x00000001ff037807 */ /* 0x000fe40000800000 */
[----:B0-----:R-:W-:Y:S02]  /*9770*/  SEL R7, R0, RZ, P1 ;  /* 0x000000ff00077207 */ /* 0x001fe40000800000 */
[----:B------:R-:W-:-:S03]  /*9780*/  LOP3.LUT R6, R6, R3, RZ, 0x3c, !PT ;  /* 0x0000000306067212 */ /* 0x000fc600078e3cff */
[----:B------:R-:W-:Y:S01]  /*9790*/  IMAD R9, R7, 0x8, R2 ;  /* 0x0000000807097824 */ /* 0x000fe200078e0202 */
[----:B------:R-:W-:Y:S01]  /*97a0*/  SHF.L.U32 R4, R6, 0x1f, RZ ;  /* 0x0000001f06047819 */ /* 0x000fe200000006ff */
[----:B-1----:R-:W-:Y:S06]  /*97b0*/  @!P0 BRA `(.L_x_217) ;  /* 0x0000000400188947 */ /* 0x002fec0003800000 */
.L_x_230:
[----:B------:R-:W1:Y:S01]  /*97c0*/  SYNCS.PHASECHK.TRANS64.TRYWAIT P0, [R9+URZ], R4 ;  /* 0x00000004090075a7 */ /* 0x000e62000800017f */
[----:B------:R-:W-:-:S05]  /*97d0*/  VIADD R0, R7, 0x1 ;  /* 0x0000000107007836 */ /* 0x000fca0000000000 */
[----:B------:R-:W-:-:S04]  /*97e0*/  ISETP.NE.AND P1, PT, R0, 0x6, PT ;  /* 0x000000060000780c */ /* 0x000fc80003f25270 */
[----:B------:R-:W-:Y:S02]  /*97f0*/  SEL R3, RZ, 0x1, P1 ;  /* 0x00000001ff037807 */ /* 0x000fe40000800000 */
[----:B------:R-:W-:Y:S02]  /*9800*/  SEL R7, R0, RZ, P1 ;  /* 0x000000ff00077207 */ /* 0x000fe40000800000 */
[----:B------:R-:W-:-:S03]  /*9810*/  LOP3.LUT R6, R6, R3, RZ, 0x3c, !PT ;  /* 0x0000000306067212 */ /* 0x000fc600078e3cff */
[----:B0-----:R-:W-:Y:S01]  /*9820*/  IMAD R8, R7, 0x8, R2 ;  /* 0x0000000807087824 */ /* 0x001fe200078e0202 */
[----:B------:R-:W-:Y:S01]  /*9830*/  SHF.L.U32 R5, R6, 0x1f, RZ ;  /* 0x0000001f06057819 */ /* 0x000fe200000006ff */
[----:B-1----:R-:W-:Y:S06]  /*9840*/  @!P0 BRA `(.L_x_218) ;  /* 0x0000000400088947 */ /* 0x002fec0003800000 */
.L_x_231:
[----:B------:R-:W1:Y:S01]  /*9850*/  SYNCS.PHASECHK.TRANS64.TRYWAIT P0, [R8+URZ], R5 ;  /* 0x00000005080075a7 */ /* 0x000e62000800017f */
[----:B------:R-:W-:-:S05]  /*9860*/  VIADD R0, R7, 0x1 ;  /* 0x0000000107007836 */ /* 0x000fca0000000000 */
[----:B------:R-:W-:-:S04]  /*9870*/  ISETP.NE.AND P1, PT, R0, 0x6, PT ;  /* 0x000000060000780c */ /* 0x000fc80003f25270 */
[----:B------:R-:W-:Y:S02]  /*9880*/  SEL R3, RZ, 0x1, P1 ;  /* 0x00000001ff037807 */ /* 0x000fe40000800000 */
[----:B------:R-:W-:Y:S02]  /*9890*/  SEL R7, R0, RZ, P1 ;  /* 0x000000ff00077207 */ /* 0x000fe40000800000 */
[----:B0-----:R-:W-:-:S03]  /*98a0*/  LOP3.LUT R9, R6, R3, RZ, 0x3c, !PT ;  /* 0x0000000306097212 */ /* 0x001fc600078e3cff */
[----:B------:R-:W-:Y:S01]  /*98b0*/  IMAD R11, R7, 0x8, R2 ;  /* 0x00000008070b7824 */ /* 0x000fe200078e0202 */
[----:B------:R-:W-:Y:S01]  /*98c0*/  SHF.L.U32 R6, R9, 0x1f, RZ ;  /* 0x0000001f09067819 */ /* 0x000fe200000006ff */
[----:B-1----:R-:W-:Y:S06]  /*98d0*/  @!P0 BRA `(.L_x_219) ;  /* 0x0000000000f88947 */ /* 0x002fec0003800000 */
.L_x_232:
[----:B------:R-:W1:Y:S01]  /*98e0*/  SYNCS.PHASECHK.TRANS64.TRYWAIT P0, [R11+URZ], R6 ;  /* 0x000000060b0075a7 */ /* 0x000e62000800017f */
[----:B------:R-:W-:-:S05]  /*98f0*/  VIADD R0, R7, 0x1 ;  /* 0x0000000107007836 */ /* 0x000fca0000000000 */
[----:B------:R-:W-:-:S04]  /*9900*/  ISETP.NE.AND P1, PT, R0, 0x6, PT ;  /* 0x000000060000780c */ /* 0x000fc80003f25270 */
[----:B------:R-:W-:Y:S02]  /*9910*/  SEL R4, RZ, 0x1, P1 ;  /* 0x00000001ff047807 */ /* 0x000fe40000800000 */
[----:B------:R-:W-:Y:S02]  /*9920*/  SEL R3, R0, RZ, P1 ;  /* 0x000000ff00037207 */ /* 0x000fe40000800000 */
[----:B------:R-:W-:Y:S01]  /*9930*/  LOP3.LUT R0, R9, R4, RZ, 0x3c, !PT ;  /* 0x0000000409007212 */ /* 0x000fe200078e3cff */
[----:B-1----:R-:W-:Y:S06]  /*9940*/  @!P0 BRA `(.L_x_220) ;  /* 0x0000000000f08947 */ /* 0x002fec0003800000 */
.L_x_233:
[----:B------:R-:W-:Y:S01]  /*9950*/  IMAD R3, R3, 0x8, R2 ;  /* 0x0000000803037824 */ /* 0x000fe200078e0202 */
[----:B------:R-:W-:-:S07]  /*9960*/  SHF.L.U32 R0, R0, 0x1f, RZ ;  /* 0x0000001f00007819 */ /* 0x000fce00000006ff */
.L_x_221:
[----:B--2---:R2:W3:Y:S02]  /*9970*/  SYNCS.PHASECHK.TRANS64.TRYWAIT P0, [R3+URZ], R0 ;  /* 0x00000000030075a7 */ /* 0x0044e4000800017f */
[----:B---3--:R-:W-:Y:S05]  /*9980*/  @!P0 NANOSLEEP.SYNCS 0x989680 ;  /* 0x009896800000895d */ /* 0x008fea0003900000 */
[----:B------:R-:W3:Y:S02]  /*9990*/  @!P0 SYNCS.PHASECHK.TRANS64 P0, [R3+URZ], R0 ;  /* 0x00000000030085a7 */ /* 0x000ee4000800007f */
[----:B---3--:R-:W-:Y:S05]  /*99a0*/  @!P0 BRA `(.L_x_221) ;  /* 0xfffffffc00f08947 */ /* 0x008fea000383ffff */
.L_x_214:
[----:B------:R-:W-:Y:S05]  /*99b0*/  BSYNC B0 ;  /* 0x0000000000007941 */ /* 0x000fea0003800000 */
.L_x_213:
[----:B------:R-:W-:Y:S05]  /*99c0*/  EXIT ;  /* 0x000000000000794d */ /* 0x000fea0003800000 */
.L_x_21:
[----:B---3--:R3:W4:Y:S02]  /*99d0*/  SYNCS.PHASECHK.TRANS64.TRYWAIT P1, [R3+URZ], R0 ;  /* 0x00000000030075a7 */ /* 0x008724000802017f */
[----:B----4-:R-:W-:Y:S05]  /*99e0*/  @!P1 NANOSLEEP.SYNCS 0x989680 ;  /* 0x009896800000995d */ /* 0x010fea0003900000 */
[----:B------:R-:W4:Y:S02]  /*99f0*/  @!P1 SYNCS.PHASECHK.TRANS64 P1, [R3+URZ], R0 ;  /* 0x00000000030095a7 */ /* 0x000f24000802007f */
[----:B----4-:R-:W-:Y:S05]  /*9a00*/  @!P1 BRA `(.L_x_21) ;  /* 0xfffffffc00f09947 */ /* 0x010fea000383ffff */
[----:B------:R-:W-:Y:S05]  /*9a10*/  BRA `(.L_x_20) ;  /* 0xffffff7800bc7947 */ /* 0x000fea000383ffff */
.L_x_26:
[----:B-1----:R-:W-:-:S04]  /*9a20*/  IMAD.U32 R5, RZ, RZ, UR8 ;  /* 0x00000008ff057e24 */ /* 0x002fc8000f8e00ff */
[----:B------:R1:W2:Y:S03]  /*9a30*/  SYNCS.PHASECHK.TRANS64.TRYWAIT P1, [R5+URZ], R4 ;  /* 0x00000004050075a7 */ /* 0x0002a6000802017f */
[----:B--2---:R-:W-:Y:S05]  /*9a40*/  @!P1 NANOSLEEP.SYNCS 0x989680 ;  /* 0x009896800000995d */ /* 0x004fea0003900000 */
[----:B------:R-:W2:Y:S02]  /*9a50*/  @!P1 SYNCS.PHASECHK.TRANS64 P1, [R5+URZ], R4 ;  /* 0x00000004050095a7 */ /* 0x000ea4000802007f */
[----:B--2---:R-:W-:Y:S05]  /*9a60*/  @!P1 BRA `(.L_x_26) ;  /* 0xfffffffc00ec9947 */ /* 0x004fea000383ffff */
[----:B------:R-:W-:Y:S05]  /*9a70*/  BRA `(.L_x_25) ;  /* 0xffffff84003c7947 */ /* 0x000fea000383ffff */
.L_x_201:
[----:B------:R-:W-:Y:S01]  /*9a80*/  BSSY B1, `(.L_x_222) ;  /* 0x0000006000017945 */ /* 0x000fe20003800000 */
[----:B------:R-:W-:-:S07]  /*9a90*/  IMAD.MOV.U32 R15, RZ, RZ, -0x1 ;  /* 0xffffffffff0f7424 */ /* 0x000fce00078e00ff */
[----:B------:R-:W-:Y:S05]  /*9aa0*/  WARPSYNC.COLLECTIVE R15, `(.L_x_223) ;  /* 0x000000000f0c7348 */ /* 0x000fea0003c00000 */
[----:B------:R-:W-:Y:S02]  /*9ab0*/  ELECT P6, UR62, PT ;  /* 0x00000000003e782f */ /* 0x000fe400038c0000 */
[----:B------:R-:W-:Y:S01]  /*9ac0*/  MOV R14, UR62 ;  /* 0x0000003e000e7c02 */ /* 0x000fe20008000f00 */
[----:B------:R-:W-:Y:S10]  /*9ad0*/  ENDCOLLECTIVE ;  /* 0x000000000000791b */ /* 0x000ff40003800000 */
.L_x_223:
[----:B------:R-:W-:Y:S05]  /*9ae0*/  BSYNC B1 ;  /* 0x0000000000017941 */ /* 0x000fea0003800000 */
.L_x_222:
[----:B------:R-:W-:Y:S05]  /*9af0*/  BRA `(.L_x_224) ;  /* 0xffffffec00f07947 */ /* 0x000fea000383ffff */
.L_x_204:
[----:B0-----:R0:W1:Y:S02]  /*9b00*/  SYNCS.PHASECHK.TRANS64.TRYWAIT P0, [R20+URZ+0x30], R7 ;  /* 0x00003007140075a7 */ /* 0x001064000800017f */
[----:B-1----:R-:W-:Y:S05]  /*9b10*/  @!P0 NANOSLEEP.SYNCS 0x989680 ;  /* 0x009896800000895d */ /* 0x002fea0003900000 */
[----:B------:R-:W1:Y:S02]  /*9b20*/  @!P0 SYNCS.PHASECHK.TRANS64 P0, [R20+URZ+0x30], R7 ;  /* 0x00003007140085a7 */ /* 0x000e64000800007f */
[----:B-1----:R-:W-:Y:S05]  /*9b30*/  @!P0 BRA `(.L_x_204) ;  /* 0xfffffffc00f08947 */ /* 0x002fea000383ffff */
[----:B------:R-:W-:Y:S05]  /*9b40*/  BRA `(.L_x_225) ;  /* 0xfffffff0002c7947 */ /* 0x000fea000383ffff */
.L_x_212:
[----:B------:R-:W-:Y:S01]  /*9b50*/  BSSY B0, `(.L_x_226) ;  /* 0x0000006000007945 */ /* 0x000fe20003800000 */
[----:B------:R-:W-:-:S07]  /*9b60*/  IMAD.MOV.U32 R15, RZ, RZ, -0x1 ;  /* 0xffffffffff0f7424 */ /* 0x000fce00078e00ff */
[----:B------:R-:W-:Y:S05]  /*9b70*/  WARPSYNC.COLLECTIVE R15, `(.L_x_227) ;  /* 0x000000000f0c7348 */ /* 0x000fea0003c00000 */
[----:B------:R-:W-:Y:S02]  /*9b80*/  ELECT P6, UR62, PT ;  /* 0x00000000003e782f */ /* 0x000fe400038c0000 */
[----:B------:R-:W-:Y:S01]  /*9b90*/  MOV R14, UR62 ;  /* 0x0000003e000e7c02 */ /* 0x000fe20008000f00 */
[----:B------:R-:W-:Y:S10]  /*9ba0*/  ENDCOLLECTIVE ;  /* 0x000000000000791b */ /* 0x000ff40003800000 */
.L_x_227:
[----:B------:R-:W-:Y:S05]  /*9bb0*/  BSYNC B0 ;  /* 0x0000000000007941 */ /* 0x000fea0003800000 */
.L_x_226:
[----:B------:R-:W-:Y:S05]  /*9bc0*/  BRA `(.L_x_228) ;  /* 0xfffffff800847947 */ /* 0x000fea000383ffff */
.L_x_216:
[----:B0-----:R0:W1:Y:S02]  /*9bd0*/  SYNCS.PHASECHK.TRANS64.TRYWAIT P0, [R7+URZ], R4 ;  /* 0x00000004070075a7 */ /* 0x001064000800017f */
[----:B-1----:R-:W-:Y:S05]  /*9be0*/  @!P0 NANOSLEEP.SYNCS 0x989680 ;  /* 0x009896800000895d */ /* 0x002fea0003900000 */
[----:B------:R-:W1:Y:S02]  /*9bf0*/  @!P0 SYNCS.PHASECHK.TRANS64 P0, [R7+URZ], R4 ;  /* 0x00000004070085a7 */ /* 0x000e64000800007f */
[----:B-1----:R-:W-:Y:S05]  /*9c00*/  @!P0 BRA `(.L_x_216) ;  /* 0xfffffffc00f08947 */ /* 0x002fea000383ffff */
[----:B------:R-:W-:Y:S05]  /*9c10*/  BRA `(.L_x_229) ;  /* 0xfffffff800c47947 */ /* 0x000fea000383ffff */
.L_x_217:
[----:B0-----:R0:W1:Y:S02]  /*9c20*/  SYNCS.PHASECHK.TRANS64.TRYWAIT P0, [R8+URZ], R5 ;  /* 0x00000005080075a7 */ /* 0x001064000800017f */
[----:B-1----:R-:W-:Y:S05]  /*9c30*/  @!P0 NANOSLEEP.SYNCS 0x989680 ;  /* 0x009896800000895d */ /* 0x002fea0003900000 */
[----:B------:R-:W1:Y:S02]  /*9c40*/  @!P0 SYNCS.PHASECHK.TRANS64 P0, [R8+URZ], R5 ;  /* 0x00000005080085a7 */ /* 0x000e64000800007f */
[----:B-1----:R-:W-:Y:S05]  /*9c50*/  @!P0 BRA `(.L_x_217) ;  /* 0xfffffffc00f08947 */ /* 0x002fea000383ffff */
[----:B------:R-:W-:Y:S05]  /*9c60*/  BRA `(.L_x_230) ;  /* 0xfffffff800d47947 */ /* 0x000fea000383ffff */
.L_x_218:
[----:B0-----:R0:W1:Y:S02]  /*9c70*/  SYNCS.PHASECHK.TRANS64.TRYWAIT P0, [R9+URZ], R4 ;  /* 0x00000004090075a7 */ /* 0x001064000800017f */
[----:B-1----:R-:W-:Y:S05]  /*9c80*/  @!P0 NANOSLEEP.SYNCS 0x989680 ;  /* 0x009896800000895d */ /* 0x002fea0003900000 */
[----:B------:R-:W1:Y:S02]  /*9c90*/  @!P0 SYNCS.PHASECHK.TRANS64 P0, [R9+URZ], R4 ;  /* 0x00000004090085a7 */ /* 0x000e64000800007f */
[----:B-1----:R-:W-:Y:S05]  /*9ca0*/  @!P0 BRA `(.L_x_218) ;  /* 0xfffffffc00f08947 */ /* 0x002fea000383ffff */
[----:B------:R-:W-:Y:S05]  /*9cb0*/  BRA `(.L_x_231) ;  /* 0xfffffff800e47947 */ /* 0x000fea000383ffff */
.L_x_219:
[----:B0-----:R0:W1:Y:S02]  /*9cc0*/  SYNCS.PHASECHK.TRANS64.TRYWAIT P0, [R8+URZ], R5 ;  /* 0x00000005080075a7 */ /* 0x001064000800017f */
[----:B-1----:R-:W-:Y:S05]  /*9cd0*/  @!P0 NANOSLEEP.SYNCS 0x989680 ;  /* 0x009896800000895d */ /* 0x002fea0003900000 */
[----:B------:R-:W1:Y:S02]  /*9ce0*/  @!P0 SYNCS.PHASECHK.TRANS64 P0, [R8+URZ], R5 ;  /* 0x00000005080085a7 */ /* 0x000e64000800007f */
[----:B-1----:R-:W-:Y:S05]  /*9cf0*/  @!P0 BRA `(.L_x_219) ;  /* 0xfffffffc00f08947 */ /* 0x002fea000383ffff */
[----:B------:R-:W-:Y:S05]  /*9d00*/  BRA `(.L_x_232) ;  /* 0xfffffff800f47947 */ /* 0x000fea000383ffff */
.L_x_220:
[----:B-1----:R1:W2:Y:S02]  /*9d10*/  SYNCS.PHASECHK.TRANS64.TRYWAIT P0, [R11+URZ], R6 ;  /* 0x000000060b0075a7 */ /* 0x0022a4000800017f */
[----:B--2---:R-:W-:Y:S05]  /*9d20*/  @!P0 NANOSLEEP.SYNCS 0x989680 ;  /* 0x009896800000895d */ /* 0x004fea0003900000 */
[----:B------:R-:W2:Y:S02]  /*9d30*/  @!P0 SYNCS.PHASECHK.TRANS64 P0, [R11+URZ], R6 ;  /* 0x000000060b0085a7 */ /* 0x000ea4000800007f */
[----:B--2---:R-:W-:Y:S05]  /*9d40*/  @!P0 BRA `(.L_x_220) ;  /* 0xfffffffc00f08947 */ /* 0x004fea000383ffff */
[----:B------:R-:W-:Y:S05]  /*9d50*/  BRA `(.L_x_233) ;  /* 0xfffffff800fc7947 */ /* 0x000fea000383ffff */
.L_x_234:
[----:B------:R-:W-:-:S00]  /*9d60*/  BRA `(.L_x_234) ;  /* 0xfffffffc00fc7947 */ /* 0x000fc0000383ffff */
[----:B------:R-:W-:-:S00]  /*9d70*/  NOP ;  /* 0x0000000000007918 */ /* 0x000fc00000000000 */
        /* <DEDUP_REMOVED lines=8> */
.L_x_235:


//--------------------- .nv.global.init           --------------------------
	.section	.nv.global.init,"aw",@progbits
.nv.global.init:
	.type		$str$22,@object
	.size		$str$22,($str$23 - $str$22)
$str$22:
        /*0000*/ 	.byte	0x6b, 0x5f, 0x74, 0x69, 0x6c, 0x65, 0x5f, 0x63, 0x6f, 0x75, 0x6e, 0x74, 0x20, 0x3e, 0x3d, 0x20
        /*0010*/ 	.byte	0x31, 0x00
	.type		$str$23,@object
	.size		$str$23,(__unnamed_1 - $str$23)
$str$23:
        /*0012*/ 	.byte	0x2f, 0x74, 0x6d, 0x70, 0x2f, 0x63, 0x75, 0x74, 0x6c, 0x61, 0x73, 0x73, 0x5f, 0x73, 0x77, 0x65
        /*0022*/ 	.byte	0x65, 0x70, 0x5f, 0x73, 0x72, 0x63, 0x2f, 0x69, 0x6e, 0x63, 0x6c, 0x75, 0x64, 0x65, 0x2f, 0x63
        /*0032*/ 	.byte	0x75, 0x74, 0x6c, 0x61, 0x73, 0x73, 0x2f, 0x67, 0x65, 0x6d, 0x6d, 0x2f, 0x63, 0x6f, 0x6c, 0x6c
        /*0042*/ 	.byte	0x65, 0x63, 0x74, 0x69, 0x76, 0x65, 0x2f, 0x73, 0x6d, 0x39, 0x30, 0x5f, 0x6d, 0x6d, 0x61, 0x5f
        /*0052*/ 	.byte	0x74, 0x6d, 0x61, 0x5f, 0x67, 0x6d, 0x6d, 0x61, 0x5f, 0x73, 0x73, 0x5f, 0x77, 0x61, 0x72, 0x70
        /*0062*/ 	.byte	0x73, 0x70, 0x65, 0x63, 0x69, 0x61, 0x6c, 0x69, 0x7a, 0x65, 0x64, 0x2e, 0x68, 0x70, 0x70, 0x00
	.type		__unnamed_1,@object
	.size		__unnamed_1,(.L_0 - __unnamed_1)
__unnamed_1:
        /*0072*/ 	.byte	0x76, 0x6f, 0x69, 0x64, 0x20, 0x63, 0x75, 0x74, 0x6c, 0x61, 0x73, 0x73, 0x3a, 0x3a, 0x67, 0x65
        /* <DEDUP_REMOVED lines=180> */
        /*0bc2*/ 	.byte	0x74, 0x65, 0x3a, 0x3a, 0x69, 0x64, 0x65, 0x6e, 0x74, 0x69, 0x74, 0x79, 0x5d, 0x00
.L_0:


//--------------------- .nv.shared._ZN7cutlass13device_kernelINS_4gemm6kernel13GemmUniversalIN4cute5tupleIJiiiiEEENS1_10collective13CollectiveMmaINS1_34MainloopSm90TmaGmmaWarpSpecializedILi6ENS5_IJNS4_1CILi2EEENSA_ILi1EEESC_EEENS1_35KernelTmaWarpSpecializedCooperativeEEENS5_IJNSA_ILi128EEENSA_ILi160EEENSA_ILi64EEEEEENS_10bfloat16_tENS5_IJlSC_lEEESK_SL_NS4_8TiledMMAINS4_8MMA_AtomIJNS4_4SM904GMMA27MMA_64x32x16_F32BF16BF16_SSILNSP_5MajorE0ELSR_0ELNSP_7ScaleInE1ELSS_1EEEEEENS4_6LayoutISD_NS5_IJSC_NSA_ILi0EEESW_EEEEENS5_IJNS4_10UnderscoreESZ_SZ_EEEEENS4_13SM90_TMA_LOADENS4_14ComposedLayoutINS4_7SwizzleILi3ELi4ELi3EEENS4_18smem_ptr_flag_bitsILi16EEENSV_INS5_IJNSA_ILi8EEESI_EEENS5_IJSI_SC_EEEEEEEvNS4_8identityENS4_23SM90_TMA_LOAD_MULTICASTES1C_vS1D_EENS_8epilogue10collective6detail29Sm90TmaWarpSpecializedAdapterINS1H_15DefaultEpilogueISK_SL_SL_NS1G_6thread17LinearCombinationISK_Li1EffLNS1L_9ScaleType4KindE0ELNS_15FloatRoundStyleE2ESK_EENS1_15EpilogueDefaultEEEEEvvEEEEvNT_6ParamsE --------------------------
	.section	.nv.shared._ZN7cutlass13device_kernelINS_4gemm6kernel13GemmUniversalIN4cute5tupleIJiiiiEEENS1_10collective13CollectiveMmaINS1_34MainloopSm90TmaGmmaWarpSpecializedILi6ENS5_IJNS4_1CILi2EEENSA_ILi1EEESC_EEENS1_35KernelTmaWarpSpecializedCooperativeEEENS5_IJNSA_ILi128EEENSA_ILi160EEENSA_ILi64EEEEEENS_10bfloat16_tENS5_IJlSC_lEEESK_SL_NS4_8TiledMMAINS4_8MMA_AtomIJNS4_4SM904GMMA27MMA_64x32x16_F32BF16BF16_SSILNSP_5MajorE0ELSR_0ELNSP_7ScaleInE1ELSS_1EEEEEENS4_6LayoutISD_NS5_IJSC_NSA_ILi0EEESW_EEEEENS5_IJNS4_10UnderscoreESZ_SZ_EEEEENS4_13SM90_TMA_LOADENS4_14ComposedLayoutINS4_7SwizzleILi3ELi4ELi3EEENS4_18smem_ptr_flag_bitsILi16EEENSV_INS5_IJNSA_ILi8EEESI_EEENS5_IJSI_SC_EEEEEEEvNS4_8identityENS4_23SM90_TMA_LOAD_MULTICASTES1C_vS1D_EENS_8epilogue10collective6detail29Sm90TmaWarpSpecializedAdapterINS1H_15DefaultEpilogueISK_SL_SL_NS1G_6thread17LinearCombinationISK_Li1EffLNS1L_9ScaleType4KindE0ELNS_15FloatRoundStyleE2ESK_EENS1_15EpilogueDefaultEEEEEvvEEEEvNT_6ParamsE,"aw",@nobits
	.sectionflags	@""
	.align	16
	.zero		1024


//--------------------- .nv.shared.reserved.0     --------------------------
	.section	.nv.shared.reserved.0,"aw",@nobits
	.weak		__nv_reservedSMEM_offset_0_alias
	.size		__nv_reservedSMEM_offset_0_alias, 0, 0
	.other		__nv_reservedSMEM_offset_0_alias,@"STO_CUDA_RESERVED_SHARED STV_DEFAULT"
__nv_reservedSMEM_offset_0_alias:
	.zero		0


//--------------------- .nv.global                --------------------------
	.section	.nv.global,"aw",@nobits
.nv.global:
	.type		_ZN39_INTERNAL_f543130d_4_k_cu_ce4113df_45964cute1_E,@object
	.size		_ZN39_INTERNAL_f543130d_4_k_cu_ce4113df_45964cute1_E,(_ZN39_INTERNAL_f543130d_4_k_cu_ce4113df_45964cuda3std3__45__cpo6cbeginE - _ZN39_INTERNAL_f543130d_4_k_cu_ce4113df_45964cute1_E)
_ZN39_INTERNAL_f543130d_4_k_cu_ce4113df_45964cute1_E:
	.zero		1
	.type		_ZN39_INTERNAL_f543130d_4_k_cu_ce4113df_45964cuda3std3__45__cpo6cbeginE,@object
	.size		_ZN39_INTERNAL_f543130d_4_k_cu_ce4113df_45964cuda3std3__45__cpo6cbeginE,(_ZN39_INTERNAL_f543130d_4_k_cu_ce4113df_45964cuda3std3__48in_placeE - _ZN39_INTERNAL_f543130d_4_k_cu_ce4113df_45964cuda3std3__45__cpo6cbeginE)
_ZN39_INTERNAL_f543130d_4_k_cu_ce4113df_45964cuda3std3__45__cpo6cbeginE:
	.zero		1
	.type		_ZN39_INTERNAL_f543130d_4_k_cu_ce4113df_45964cuda3std3__48in_placeE,@object
	.size		_ZN39_INTERNAL_f543130d_4_k_cu_ce4113df_45964cuda3std3__48in_placeE,(_ZN39_INTERNAL_f543130d_4_k_cu_ce4113df_45964cuda3std6ranges3__45__cpo9iter_moveE - _ZN39_INTERNAL_f543130d_4_k_cu_ce4113df_45964cuda3std3__48in_placeE)
_ZN39_INTERNAL_f543130d_4_k_cu_ce4113df_45964cuda3std3__48in_placeE:
	.zero		1
	.type		_ZN39_INTERNAL_f543130d_4_k_cu_ce4113df_45964cuda3std6ranges3__45__cpo9iter_moveE,@object
	.size		_ZN39_INTERNAL_f543130d_4_k_cu_ce4113df_45964cuda3std6ranges3__45__cpo9iter_moveE,(_ZN39_INTERNAL_f543130d_4_k_cu_ce4113df_45964cuda3std3__45__cpo5beginE - _ZN39_INTERNAL_f543130d_4_k_cu_ce4113df_45964cuda3std6ranges3__45__cpo9iter_moveE)
_ZN39_INTERNAL_f543130d_4_k_cu_ce4113df_45964cuda3std6ranges3__45__cpo9iter_moveE:
	.zero		1
	.type		_ZN39_INTERNAL_f543130d_4_k_cu_ce4113df_45964cuda3std3__45__cpo5beginE,@object
	.size		_ZN39_INTERNAL_f543130d_4_k_cu_ce4113df_45964cuda3std3__45__cpo5beginE,(_ZN39_INTERNAL_f543130d_4_k_cu_ce4113df_45964cuda3std3__441_GLOBAL__N__f543130d_4_k_cu_ce4113df_45966ignoreE - _ZN39_INTERNAL_f543130d_4_k_cu_ce4113df_45964cuda3std3__45__cpo5beginE)
_ZN39_INTERNAL_f543130d_4_k_cu_ce4113df_45964cuda3std3__45__cpo5beginE:
	.zero		1
	.type		_ZN39_INTERNAL_f543130d_4_k_cu_ce4113df_45964cuda3std3__441_GLOBAL__N__f543130d_4_k_cu_ce4113df_45966ignoreE,@object
	.size		_ZN39_INTERNAL_f543130d_4_k_cu_ce4113df_45964cuda3std3__441_GLOBAL__N__f543130d_4_k_cu_ce4113df_45966ignoreE,(_ZN39_INTERNAL_f543130d_4_k_cu_ce4113df_45964cute7productE - _ZN39_INTERNAL_f543130d_4_k_cu_ce4113df_45964cuda3std3__441_GLOBAL__N__f543130d_4_k_cu_ce4113df_45966ignoreE)
_ZN39_INTERNAL_f543130d_4_k_cu_ce4113df_45964cuda3std3__441_GLOBAL__N__f543130d_4_k_cu_ce4113df_45966ignoreE:
	.zero		1
	.type		_ZN39_INTERNAL_f543130d_4_k_cu_ce4113df_45964cute7productE,@object
	.size		_ZN39_INTERNAL_f543130d_4_k_cu_ce4113df_45964cute7productE,(_ZN39_INTERNAL_f543130d_4_k_cu_ce4113df_45964cuda3std3__45__cpo3endE - _ZN39_INTERNAL_f543130d_4_k_cu_ce4113df_45964cute7productE)
_ZN39_INTERNAL_f543130d_4_k_cu_ce4113df_45964cute7productE:
	.zero		1
	.type		_ZN39_INTERNAL_f543130d_4_k_cu_ce4113df_45964cuda3std3__45__cpo3endE,@object
	.size		_ZN39_INTERNAL_f543130d_4_k_cu_ce4113df_45964cuda3std3__45__cpo3endE,(_ZN39_INTERNAL_f543130d_4_k_cu_ce4113df_45964cuda3std3__419piecewise_constructE - _ZN39_INTERNAL_f543130d_4_k_cu_ce4113df_45964cuda3std3__45__cpo3endE)
_ZN39_INTERNAL_f543130d_4_k_cu_ce4113df_45964cuda3std3__45__cpo3endE:
	.zero		1
	.type		_ZN39_INTERNAL_f543130d_4_k_cu_ce4113df_45964cuda3std3__419piecewise_constructE,@object
	.size		_ZN39_INTERNAL_f543130d_4_k_cu_ce4113df_45964cuda3std3__419piecewise_constructE,(_ZN39_INTERNAL_f543130d_4_k_cu_ce4113df_45964cuda3std3__45__cpo4cendE - _ZN39_INTERNAL_f543130d_4_k_cu_ce4113df_45964cuda3std3__419piecewise_constructE)
_ZN39_INTERNAL_f543130d_4_k_cu_ce4113df_45964cuda3std3__419piecewise_constructE:
	.zero		1
	.type		_ZN39_INTERNAL_f543130d_4_k_cu_ce4113df_45964cuda3std3__45__cpo4cendE,@object
	.size		_ZN39_INTERNAL_f543130d_4_k_cu_ce4113df_45964cuda3std3__45__cpo4cendE,(_ZN39_INTERNAL_f543130d_4_k_cu_ce4113df_45964cuda3std6ranges3__45__cpo4swapE - _ZN39_INTERNAL_f543130d_4_k_cu_ce4113df_45964cuda3std3__45__cpo4cendE)
_ZN39_INTERNAL_f543130d_4_k_cu_ce4113df_45964cuda3std3__45__cpo4cendE:
	.zero		1
	.type		_ZN39_INTERNAL_f543130d_4_k_cu_ce4113df_45964cuda3std6ranges3__45__cpo4swapE,@object
	.size		_ZN39_INTERNAL_f543130d_4_k_cu_ce4113df_45964cuda3std6ranges3__45__cpo4swapE,(.L_8 - _ZN39_INTERNAL_f543130d_4_k_cu_ce4113df_45964cuda3std6ranges3__45__cpo4swapE)
_ZN39_INTERNAL_f543130d_4_k_cu_ce4113df_45964cuda3std6ranges3__45__cpo4swapE:
	.zero		1
.L_8:


//--------------------- .nv.constant0._ZN7cutlass13device_kernelINS_4gemm6kernel13GemmUniversalIN4cute5tupleIJiiiiEEENS1_10collective13CollectiveMmaINS1_34MainloopSm90TmaGmmaWarpSpecializedILi6ENS5_IJNS4_1CILi2EEENSA_ILi1EEESC_EEENS1_35KernelTmaWarpSpecializedCooperativeEEENS5_IJNSA_ILi128EEENSA_ILi160EEENSA_ILi64EEEEEENS_10bfloat16_tENS5_IJlSC_lEEESK_SL_NS4_8TiledMMAINS4_8MMA_AtomIJNS4_4SM904GMMA27MMA_64x32x16_F32BF16BF16_SSILNSP_5MajorE0ELSR_0ELNSP_7ScaleInE1ELSS_1EEEEEENS4_6LayoutISD_NS5_IJSC_NSA_ILi0EEESW_EEEEENS5_IJNS4_10UnderscoreESZ_SZ_EEEEENS4_13SM90_TMA_LOADENS4_14ComposedLayoutINS4_7SwizzleILi3ELi4ELi3EEENS4_18smem_ptr_flag_bitsILi16EEENSV_INS5_IJNSA_ILi8EEESI_EEENS5_IJSI_SC_EEEEEEEvNS4_8identityENS4_23SM90_TMA_LOAD_MULTICASTES1C_vS1D_EENS_8epilogue10collective6detail29Sm90TmaWarpSpecializedAdapterINS1H_15DefaultEpilogueISK_SL_SL_NS1G_6thread17LinearCombinationISK_Li1EffLNS1L_9ScaleType4KindE0ELNS_15FloatRoundStyleE2ESK_EENS1_15EpilogueDefaultEEEEEvvEEEEvNT_6ParamsE --------------------------
	.section	.nv.constant0._ZN7cutlass13device_kernelINS_4gemm6kernel13GemmUniversalIN4cute5tupleIJiiiiEEENS1_10collective13CollectiveMmaINS1_34MainloopSm90TmaGmmaWarpSpecializedILi6ENS5_IJNS4_1CILi2EEENSA_ILi1EEESC_EEENS1_35KernelTmaWarpSpecializedCooperativeEEENS5_IJNSA_ILi128EEENSA_ILi160EEENSA_ILi64EEEEEENS_10bfloat16_tENS5_IJlSC_lEEESK_SL_NS4_8TiledMMAINS4_8MMA_AtomIJNS4_4SM904GMMA27MMA_64x32x16_F32BF16BF16_SSILNSP_5MajorE0ELSR_0ELNSP_7ScaleInE1ELSS_1EEEEEENS4_6LayoutISD_NS5_IJSC_NSA_ILi0EEESW_EEEEENS5_IJNS4_10UnderscoreESZ_SZ_EEEEENS4_13SM90_TMA_LOADENS4_14ComposedLayoutINS4_7SwizzleILi3ELi4ELi3EEENS4_18smem_ptr_flag_bitsILi16EEENSV_INS5_IJNSA_ILi8EEESI_EEENS5_IJSI_SC_EEEEEEEvNS4_8identityENS4_23SM90_TMA_LOAD_MULTICASTES1C_vS1D_EENS_8epilogue10collective6detail29Sm90TmaWarpSpecializedAdapterINS1H_15DefaultEpilogueISK_SL_SL_NS1G_6thread17LinearCombinationISK_Li1EffLNS1L_9ScaleType4KindE0ELNS_15FloatRoundStyleE2ESK_EENS1_15EpilogueDefaultEEEEEvvEEEEvNT_6ParamsE,"a",@progbits
	.sectionflags	@""
	.align	4
.nv.constant0._ZN7cutlass13device_kernelINS_4gemm6kernel13GemmUniversalIN4cute5tupleIJiiiiEEENS1_10collective13CollectiveMmaINS1_34MainloopSm90TmaGmmaWarpSpecializedILi6ENS5_IJNS4_1CILi2EEENSA_ILi1EEESC_EEENS1_35KernelTmaWarpSpecializedCooperativeEEENS5_IJNSA_ILi128EEENSA_ILi160EEENSA_ILi64EEEEEENS_10bfloat16_tENS5_IJlSC_lEEESK_SL_NS4_8TiledMMAINS4_8MMA_AtomIJNS4_4SM904GMMA27MMA_64x32x16_F32BF16BF16_SSILNSP_5MajorE0ELSR_0ELNSP_7ScaleInE1ELSS_1EEEEEENS4_6LayoutISD_NS5_IJSC_NSA_ILi0EEESW_EEEEENS5_IJNS4_10UnderscoreESZ_SZ_EEEEENS4_13SM90_TMA_LOADENS4_14ComposedLayoutINS4_7SwizzleILi3ELi4ELi3EEENS4_18smem_ptr_flag_bitsILi16EEENSV_INS5_IJNSA_ILi8EEESI_EEENS5_IJSI_SC_EEEEEEEvNS4_8identityENS4_23SM90_TMA_LOAD_MULTICASTES1C_vS1D_EENS_8epilogue10collective6detail29Sm90TmaWarpSpecializedAdapterINS1H_15DefaultEpilogueISK_SL_SL_NS1G_6thread17LinearCombinationISK_Li1EffLNS1L_9ScaleType4KindE0ELNS_15FloatRoundStyleE2ESK_EENS1_15EpilogueDefaultEEEEEvvEEEEvNT_6ParamsE:
	.zero		1664


//--------------------- SYMBOLS --------------------------

	.type		.nv.reservedSmem.offset0,@object
	.size		.nv.reservedSmem.offset0,0x4
	.type		__assertfail,@function
